//
// Generated by NVIDIA NVVM Compiler
//
// Compiler Build ID: CL-36424714
// Cuda compilation tools, release 13.0, V13.0.88
// Based on NVVM 20.0.0
//

.version 9.0
.target sm_100
.address_size 64

	// .globl	_Z2PiPiP17curandStateXORWOWji
.global .align 4 .b8 precalc_xorwow_matrix[102400];
.global .align 4 .b8 precalc_xorwow_offset_matrix[102400];
.global .align 4 .b8 mrg32k3aM1[2304];
.global .align 4 .b8 mrg32k3aM2[2304];
.global .align 4 .b8 mrg32k3aM1SubSeq[2016];
.global .align 4 .b8 mrg32k3aM2SubSeq[2016];
.global .align 4 .b8 mrg32k3aM1Seq[2304];
.global .align 4 .b8 mrg32k3aM2Seq[2304];
.const .align 8 .b8 __cr_lgamma_table[72];

.visible .entry _Z2PiPiP17curandStateXORWOWji(
	.param .u64 .ptr .align 1 _Z2PiPiP17curandStateXORWOWji_param_0,
	.param .u64 .ptr .align 1 _Z2PiPiP17curandStateXORWOWji_param_1,
	.param .u32 _Z2PiPiP17curandStateXORWOWji_param_2,
	.param .u32 _Z2PiPiP17curandStateXORWOWji_param_3
)
{
	.reg .pred 	%p<35>;
	.reg .b32 	%r<574>;
	.reg .b32 	%f<31>;
	.reg .b64 	%rd<20>;

	ld.param.u64 	%rd9, [_Z2PiPiP17curandStateXORWOWji_param_0];
	ld.param.u64 	%rd10, [_Z2PiPiP17curandStateXORWOWji_param_1];
	ld.param.u32 	%r233, [_Z2PiPiP17curandStateXORWOWji_param_2];
	ld.param.u32 	%r232, [_Z2PiPiP17curandStateXORWOWji_param_3];
	cvta.to.global.u64 	%rd1, %rd9;
	cvta.to.global.u64 	%rd11, %rd10;
	mov.u32 	%r234, %tid.x;
	mov.u32 	%r235, %ctaid.x;
	mov.u32 	%r236, %ntid.x;
	mad.lo.s32 	%r554, %r235, %r236, %r234;
	mov.u32 	%r237, %nctaid.x;
	mul.lo.s32 	%r2, %r236, %r237;
	cvt.s64.s32 	%rd19, %r554;
	mul.wide.s32 	%rd12, %r554, 48;
	add.s64 	%rd3, %rd11, %rd12;
	xor.b32  	%r238, %r233, -1429050551;
	mul.lo.s32 	%r239, %r238, 1099087573;
	add.s32 	%r240, %r239, -638133224;
	add.s32 	%r241, %r239, 123456789;
	st.global.v2.u32 	[%rd3], {%r240, %r241};
	xor.b32  	%r242, %r239, 362436069;
	mov.b32 	%r243, -123459836;
	st.global.v2.u32 	[%rd3+8], {%r242, %r243};
	add.s32 	%r244, %r239, 5783321;
	mov.b32 	%r245, -589760388;
	st.global.v2.u32 	[%rd3+16], {%r245, %r244};
	setp.eq.s32 	%p1, %r554, 0;
	@%p1 bra 	$L__BB0_42;
	mov.b32 	%r458, 0;
$L__BB0_2:
	and.b64  	%rd5, %rd19, 3;
	setp.eq.s64 	%p2, %rd5, 0;
	@%p2 bra 	$L__BB0_41;
	mul.wide.u32 	%rd13, %r458, 3200;
	mov.u64 	%rd14, precalc_xorwow_matrix;
	add.s64 	%rd6, %rd14, %rd13;
	cvt.u32.u64 	%r4, %rd5;
	mov.b32 	%r459, 0;
$L__BB0_4:
	mov.b32 	%r472, 0;
	mov.u32 	%r473, %r472;
	mov.u32 	%r474, %r472;
	mov.u32 	%r475, %r472;
	mov.u32 	%r476, %r472;
	mov.u32 	%r465, %r472;
$L__BB0_5:
	mul.wide.u32 	%rd15, %r465, 4;
	add.s64 	%rd16, %rd3, %rd15;
	ld.global.u32 	%r12, [%rd16+4];
	shl.b32 	%r13, %r465, 5;
	mov.b32 	%r471, 0;
$L__BB0_6:
	.pragma "nounroll";
	shr.u32 	%r250, %r12, %r471;
	and.b32  	%r251, %r250, 1;
	setp.eq.b32 	%p3, %r251, 1;
	not.pred 	%p4, %p3;
	add.s32 	%r252, %r13, %r471;
	mul.lo.s32 	%r253, %r252, 5;
	mul.wide.u32 	%rd17, %r253, 4;
	add.s64 	%rd7, %rd6, %rd17;
	@%p4 bra 	$L__BB0_8;
	ld.global.u32 	%r254, [%rd7];
	xor.b32  	%r476, %r476, %r254;
	ld.global.u32 	%r255, [%rd7+4];
	xor.b32  	%r475, %r475, %r255;
	ld.global.u32 	%r256, [%rd7+8];
	xor.b32  	%r474, %r474, %r256;
	ld.global.u32 	%r257, [%rd7+12];
	xor.b32  	%r473, %r473, %r257;
	ld.global.u32 	%r258, [%rd7+16];
	xor.b32  	%r472, %r472, %r258;
$L__BB0_8:
	and.b32  	%r260, %r250, 2;
	setp.eq.s32 	%p5, %r260, 0;
	@%p5 bra 	$L__BB0_10;
	ld.global.u32 	%r261, [%rd7+20];
	xor.b32  	%r476, %r476, %r261;
	ld.global.u32 	%r262, [%rd7+24];
	xor.b32  	%r475, %r475, %r262;
	ld.global.u32 	%r263, [%rd7+28];
	xor.b32  	%r474, %r474, %r263;
	ld.global.u32 	%r264, [%rd7+32];
	xor.b32  	%r473, %r473, %r264;
	ld.global.u32 	%r265, [%rd7+36];
	xor.b32  	%r472, %r472, %r265;
$L__BB0_10:
	and.b32  	%r267, %r250, 4;
	setp.eq.s32 	%p6, %r267, 0;
	@%p6 bra 	$L__BB0_12;
	ld.global.u32 	%r268, [%rd7+40];
	xor.b32  	%r476, %r476, %r268;
	ld.global.u32 	%r269, [%rd7+44];
	xor.b32  	%r475, %r475, %r269;
	ld.global.u32 	%r270, [%rd7+48];
	xor.b32  	%r474, %r474, %r270;
	ld.global.u32 	%r271, [%rd7+52];
	xor.b32  	%r473, %r473, %r271;
	ld.global.u32 	%r272, [%rd7+56];
	xor.b32  	%r472, %r472, %r272;
$L__BB0_12:
	and.b32  	%r274, %r250, 8;
	setp.eq.s32 	%p7, %r274, 0;
	@%p7 bra 	$L__BB0_14;
	ld.global.u32 	%r275, [%rd7+60];
	xor.b32  	%r476, %r476, %r275;
	ld.global.u32 	%r276, [%rd7+64];
	xor.b32  	%r475, %r475, %r276;
	ld.global.u32 	%r277, [%rd7+68];
	xor.b32  	%r474, %r474, %r277;
	ld.global.u32 	%r278, [%rd7+72];
	xor.b32  	%r473, %r473, %r278;
	ld.global.u32 	%r279, [%rd7+76];
	xor.b32  	%r472, %r472, %r279;
$L__BB0_14:
	and.b32  	%r281, %r250, 16;
	setp.eq.s32 	%p8, %r281, 0;
	@%p8 bra 	$L__BB0_16;
	ld.global.u32 	%r282, [%rd7+80];
	xor.b32  	%r476, %r476, %r282;
	ld.global.u32 	%r283, [%rd7+84];
	xor.b32  	%r475, %r475, %r283;
	ld.global.u32 	%r284, [%rd7+88];
	xor.b32  	%r474, %r474, %r284;
	ld.global.u32 	%r285, [%rd7+92];
	xor.b32  	%r473, %r473, %r285;
	ld.global.u32 	%r286, [%rd7+96];
	xor.b32  	%r472, %r472, %r286;
$L__BB0_16:
	and.b32  	%r288, %r250, 32;
	setp.eq.s32 	%p9, %r288, 0;
	@%p9 bra 	$L__BB0_18;
	ld.global.u32 	%r289, [%rd7+100];
	xor.b32  	%r476, %r476, %r289;
	ld.global.u32 	%r290, [%rd7+104];
	xor.b32  	%r475, %r475, %r290;
	ld.global.u32 	%r291, [%rd7+108];
	xor.b32  	%r474, %r474, %r291;
	ld.global.u32 	%r292, [%rd7+112];
	xor.b32  	%r473, %r473, %r292;
	ld.global.u32 	%r293, [%rd7+116];
	xor.b32  	%r472, %r472, %r293;
$L__BB0_18:
	and.b32  	%r295, %r250, 64;
	setp.eq.s32 	%p10, %r295, 0;
	@%p10 bra 	$L__BB0_20;
	ld.global.u32 	%r296, [%rd7+120];
	xor.b32  	%r476, %r476, %r296;
	ld.global.u32 	%r297, [%rd7+124];
	xor.b32  	%r475, %r475, %r297;
	ld.global.u32 	%r298, [%rd7+128];
	xor.b32  	%r474, %r474, %r298;
	ld.global.u32 	%r299, [%rd7+132];
	xor.b32  	%r473, %r473, %r299;
	ld.global.u32 	%r300, [%rd7+136];
	xor.b32  	%r472, %r472, %r300;
$L__BB0_20:
	and.b32  	%r302, %r250, 128;
	setp.eq.s32 	%p11, %r302, 0;
	@%p11 bra 	$L__BB0_22;
	ld.global.u32 	%r303, [%rd7+140];
	xor.b32  	%r476, %r476, %r303;
	ld.global.u32 	%r304, [%rd7+144];
	xor.b32  	%r475, %r475, %r304;
	ld.global.u32 	%r305, [%rd7+148];
	xor.b32  	%r474, %r474, %r305;
	ld.global.u32 	%r306, [%rd7+152];
	xor.b32  	%r473, %r473, %r306;
	ld.global.u32 	%r307, [%rd7+156];
	xor.b32  	%r472, %r472, %r307;
$L__BB0_22:
	and.b32  	%r309, %r250, 256;
	setp.eq.s32 	%p12, %r309, 0;
	@%p12 bra 	$L__BB0_24;
	ld.global.u32 	%r310, [%rd7+160];
	xor.b32  	%r476, %r476, %r310;
	ld.global.u32 	%r311, [%rd7+164];
	xor.b32  	%r475, %r475, %r311;
	ld.global.u32 	%r312, [%rd7+168];
	xor.b32  	%r474, %r474, %r312;
	ld.global.u32 	%r313, [%rd7+172];
	xor.b32  	%r473, %r473, %r313;
	ld.global.u32 	%r314, [%rd7+176];
	xor.b32  	%r472, %r472, %r314;
$L__BB0_24:
	and.b32  	%r316, %r250, 512;
	setp.eq.s32 	%p13, %r316, 0;
	@%p13 bra 	$L__BB0_26;
	ld.global.u32 	%r317, [%rd7+180];
	xor.b32  	%r476, %r476, %r317;
	ld.global.u32 	%r318, [%rd7+184];
	xor.b32  	%r475, %r475, %r318;
	ld.global.u32 	%r319, [%rd7+188];
	xor.b32  	%r474, %r474, %r319;
	ld.global.u32 	%r320, [%rd7+192];
	xor.b32  	%r473, %r473, %r320;
	ld.global.u32 	%r321, [%rd7+196];
	xor.b32  	%r472, %r472, %r321;
$L__BB0_26:
	and.b32  	%r323, %r250, 1024;
	setp.eq.s32 	%p14, %r323, 0;
	@%p14 bra 	$L__BB0_28;
	ld.global.u32 	%r324, [%rd7+200];
	xor.b32  	%r476, %r476, %r324;
	ld.global.u32 	%r325, [%rd7+204];
	xor.b32  	%r475, %r475, %r325;
	ld.global.u32 	%r326, [%rd7+208];
	xor.b32  	%r474, %r474, %r326;
	ld.global.u32 	%r327, [%rd7+212];
	xor.b32  	%r473, %r473, %r327;
	ld.global.u32 	%r328, [%rd7+216];
	xor.b32  	%r472, %r472, %r328;
$L__BB0_28:
	and.b32  	%r330, %r250, 2048;
	setp.eq.s32 	%p15, %r330, 0;
	@%p15 bra 	$L__BB0_30;
	ld.global.u32 	%r331, [%rd7+220];
	xor.b32  	%r476, %r476, %r331;
	ld.global.u32 	%r332, [%rd7+224];
	xor.b32  	%r475, %r475, %r332;
	ld.global.u32 	%r333, [%rd7+228];
	xor.b32  	%r474, %r474, %r333;
	ld.global.u32 	%r334, [%rd7+232];
	xor.b32  	%r473, %r473, %r334;
	ld.global.u32 	%r335, [%rd7+236];
	xor.b32  	%r472, %r472, %r335;
$L__BB0_30:
	and.b32  	%r337, %r250, 4096;
	setp.eq.s32 	%p16, %r337, 0;
	@%p16 bra 	$L__BB0_32;
	ld.global.u32 	%r338, [%rd7+240];
	xor.b32  	%r476, %r476, %r338;
	ld.global.u32 	%r339, [%rd7+244];
	xor.b32  	%r475, %r475, %r339;
	ld.global.u32 	%r340, [%rd7+248];
	xor.b32  	%r474, %r474, %r340;
	ld.global.u32 	%r341, [%rd7+252];
	xor.b32  	%r473, %r473, %r341;
	ld.global.u32 	%r342, [%rd7+256];
	xor.b32  	%r472, %r472, %r342;
$L__BB0_32:
	and.b32  	%r344, %r250, 8192;
	setp.eq.s32 	%p17, %r344, 0;
	@%p17 bra 	$L__BB0_34;
	ld.global.u32 	%r345, [%rd7+260];
	xor.b32  	%r476, %r476, %r345;
	ld.global.u32 	%r346, [%rd7+264];
	xor.b32  	%r475, %r475, %r346;
	ld.global.u32 	%r347, [%rd7+268];
	xor.b32  	%r474, %r474, %r347;
	ld.global.u32 	%r348, [%rd7+272];
	xor.b32  	%r473, %r473, %r348;
	ld.global.u32 	%r349, [%rd7+276];
	xor.b32  	%r472, %r472, %r349;
$L__BB0_34:
	and.b32  	%r351, %r250, 16384;
	setp.eq.s32 	%p18, %r351, 0;
	@%p18 bra 	$L__BB0_36;
	ld.global.u32 	%r352, [%rd7+280];
	xor.b32  	%r476, %r476, %r352;
	ld.global.u32 	%r353, [%rd7+284];
	xor.b32  	%r475, %r475, %r353;
	ld.global.u32 	%r354, [%rd7+288];
	xor.b32  	%r474, %r474, %r354;
	ld.global.u32 	%r355, [%rd7+292];
	xor.b32  	%r473, %r473, %r355;
	ld.global.u32 	%r356, [%rd7+296];
	xor.b32  	%r472, %r472, %r356;
$L__BB0_36:
	and.b32  	%r358, %r250, 32768;
	setp.eq.s32 	%p19, %r358, 0;
	@%p19 bra 	$L__BB0_38;
	ld.global.u32 	%r359, [%rd7+300];
	xor.b32  	%r476, %r476, %r359;
	ld.global.u32 	%r360, [%rd7+304];
	xor.b32  	%r475, %r475, %r360;
	ld.global.u32 	%r361, [%rd7+308];
	xor.b32  	%r474, %r474, %r361;
	ld.global.u32 	%r362, [%rd7+312];
	xor.b32  	%r473, %r473, %r362;
	ld.global.u32 	%r363, [%rd7+316];
	xor.b32  	%r472, %r472, %r363;
$L__BB0_38:
	add.s32 	%r471, %r471, 16;
	setp.ne.s32 	%p20, %r471, 32;
	@%p20 bra 	$L__BB0_6;
	mad.lo.s32 	%r364, %r465, -31, %r13;
	add.s32 	%r465, %r364, 1;
	setp.ne.s32 	%p21, %r465, 5;
	@%p21 bra 	$L__BB0_5;
	st.global.u32 	[%rd3+4], %r476;
	st.global.u32 	[%rd3+8], %r475;
	st.global.u32 	[%rd3+12], %r474;
	st.global.u32 	[%rd3+16], %r473;
	st.global.u32 	[%rd3+20], %r472;
	add.s32 	%r459, %r459, 1;
	setp.lt.u32 	%p22, %r459, %r4;
	@%p22 bra 	$L__BB0_4;
$L__BB0_41:
	shr.u64 	%rd8, %rd19, 2;
	add.s32 	%r458, %r458, 1;
	setp.gt.u64 	%p23, %rd19, 3;
	mov.u64 	%rd19, %rd8;
	@%p23 bra 	$L__BB0_2;
$L__BB0_42:
	mov.b32 	%r365, 0;
	st.global.v2.u32 	[%rd3+24], {%r365, %r365};
	st.global.u32 	[%rd3+32], %r365;
	mov.b64 	%rd18, 0;
	st.global.u64 	[%rd3+40], %rd18;
	setp.ge.s32 	%p24, %r554, %r232;
	@%p24 bra 	$L__BB0_60;
	ld.global.v2.u32 	{%r568, %r559}, [%rd3];
	ld.global.v2.u32 	{%r557, %r558}, [%rd3+8];
	ld.global.v2.u32 	{%r555, %r556}, [%rd3+16];
	add.s32 	%r366, %r554, %r2;
	max.s32 	%r367, %r232, %r366;
	setp.lt.s32 	%p25, %r366, %r232;
	selp.u32 	%r368, 1, 0, %p25;
	add.s32 	%r369, %r366, %r368;
	sub.s32 	%r370, %r367, %r369;
	div.u32 	%r371, %r370, %r2;
	add.s32 	%r190, %r371, %r368;
	and.b32  	%r372, %r190, 3;
	setp.eq.s32 	%p26, %r372, 3;
	@%p26 bra 	$L__BB0_49;
	add.s32 	%r553, %r568, 362437;
	add.s32 	%r373, %r190, 1;
	and.b32  	%r374, %r373, 3;
	neg.s32 	%r552, %r374;
$L__BB0_45:
	.pragma "nounroll";
	mov.u32 	%r198, %r558;
	mov.u32 	%r558, %r556;
	mov.u32 	%r199, %r555;
	shr.u32 	%r375, %r559, 2;
	xor.b32  	%r376, %r375, %r559;
	shl.b32 	%r377, %r558, 4;
	shl.b32 	%r378, %r376, 1;
	xor.b32  	%r379, %r377, %r378;
	xor.b32  	%r380, %r379, %r558;
	xor.b32  	%r555, %r380, %r376;
	add.s32 	%r381, %r553, %r555;
	cvt.rn.f32.u32 	%f1, %r381;
	fma.rn.f32 	%f2, %f1, 0f2F800000, 0f2F000000;
	shr.u32 	%r382, %r557, 2;
	xor.b32  	%r383, %r382, %r557;
	shl.b32 	%r384, %r555, 4;
	shl.b32 	%r385, %r383, 1;
	xor.b32  	%r386, %r385, %r384;
	xor.b32  	%r387, %r386, %r383;
	xor.b32  	%r556, %r387, %r555;
	add.s32 	%r388, %r553, %r556;
	add.s32 	%r389, %r388, 362437;
	cvt.rn.f32.u32 	%f3, %r389;
	fma.rn.f32 	%f4, %f3, 0f2F800000, 0f2F000000;
	mul.f32 	%f5, %f4, %f4;
	fma.rn.f32 	%f6, %f2, %f2, %f5;
	setp.geu.f32 	%p27, %f6, 0f3F800000;
	@%p27 bra 	$L__BB0_47;
	atom.global.add.u32 	%r390, [%rd1], 1;
$L__BB0_47:
	add.s32 	%r554, %r554, %r2;
	add.s32 	%r553, %r553, 724874;
	add.s32 	%r552, %r552, 1;
	setp.ne.s32 	%p28, %r552, 0;
	mov.u32 	%r557, %r199;
	mov.u32 	%r559, %r198;
	@%p28 bra 	$L__BB0_45;
	add.s32 	%r568, %r553, -362437;
	mov.u32 	%r559, %r198;
	mov.u32 	%r557, %r199;
$L__BB0_49:
	setp.lt.u32 	%p29, %r190, 3;
	@%p29 bra 	$L__BB0_60;
	shl.b32 	%r214, %r2, 2;
$L__BB0_51:
	shr.u32 	%r391, %r559, 2;
	xor.b32  	%r392, %r391, %r559;
	shl.b32 	%r393, %r556, 4;
	shl.b32 	%r394, %r392, 1;
	xor.b32  	%r395, %r393, %r394;
	xor.b32  	%r396, %r395, %r556;
	xor.b32  	%r222, %r396, %r392;
	add.s32 	%r397, %r568, %r222;
	add.s32 	%r398, %r397, 362437;
	cvt.rn.f32.u32 	%f7, %r398;
	fma.rn.f32 	%f8, %f7, 0f2F800000, 0f2F000000;
	shr.u32 	%r399, %r557, 2;
	xor.b32  	%r400, %r399, %r557;
	shl.b32 	%r401, %r222, 4;
	shl.b32 	%r402, %r400, 1;
	xor.b32  	%r403, %r402, %r401;
	xor.b32  	%r404, %r403, %r400;
	xor.b32  	%r223, %r404, %r222;
	add.s32 	%r405, %r568, %r223;
	add.s32 	%r406, %r405, 724874;
	cvt.rn.f32.u32 	%f9, %r406;
	fma.rn.f32 	%f10, %f9, 0f2F800000, 0f2F000000;
	mul.f32 	%f11, %f10, %f10;
	fma.rn.f32 	%f12, %f8, %f8, %f11;
	setp.geu.f32 	%p30, %f12, 0f3F800000;
	@%p30 bra 	$L__BB0_53;
	atom.global.add.u32 	%r407, [%rd1], 1;
$L__BB0_53:
	shr.u32 	%r408, %r558, 2;
	xor.b32  	%r409, %r408, %r558;
	shl.b32 	%r410, %r223, 4;
	shl.b32 	%r411, %r409, 1;
	xor.b32  	%r412, %r410, %r411;
	xor.b32  	%r413, %r412, %r223;
	xor.b32  	%r224, %r413, %r409;
	add.s32 	%r414, %r568, %r224;
	add.s32 	%r415, %r414, 1087311;
	cvt.rn.f32.u32 	%f13, %r415;
	fma.rn.f32 	%f14, %f13, 0f2F800000, 0f2F000000;
	shr.u32 	%r416, %r555, 2;
	xor.b32  	%r417, %r416, %r555;
	shl.b32 	%r418, %r224, 4;
	shl.b32 	%r419, %r417, 1;
	xor.b32  	%r420, %r419, %r418;
	xor.b32  	%r421, %r420, %r417;
	xor.b32  	%r559, %r421, %r224;
	add.s32 	%r422, %r568, %r559;
	add.s32 	%r423, %r422, 1449748;
	cvt.rn.f32.u32 	%f15, %r423;
	fma.rn.f32 	%f16, %f15, 0f2F800000, 0f2F000000;
	mul.f32 	%f17, %f16, %f16;
	fma.rn.f32 	%f18, %f14, %f14, %f17;
	setp.geu.f32 	%p31, %f18, 0f3F800000;
	@%p31 bra 	$L__BB0_55;
	atom.global.add.u32 	%r424, [%rd1], 1;
$L__BB0_55:
	shr.u32 	%r425, %r556, 2;
	xor.b32  	%r426, %r425, %r556;
	shl.b32 	%r427, %r559, 4;
	shl.b32 	%r428, %r426, 1;
	xor.b32  	%r429, %r427, %r428;
	xor.b32  	%r430, %r429, %r559;
	xor.b32  	%r557, %r430, %r426;
	add.s32 	%r431, %r568, %r557;
	add.s32 	%r432, %r431, 1812185;
	cvt.rn.f32.u32 	%f19, %r432;
	fma.rn.f32 	%f20, %f19, 0f2F800000, 0f2F000000;
	shr.u32 	%r433, %r222, 2;
	xor.b32  	%r434, %r433, %r222;
	shl.b32 	%r435, %r557, 4;
	shl.b32 	%r436, %r434, 1;
	xor.b32  	%r437, %r436, %r435;
	xor.b32  	%r438, %r437, %r434;
	xor.b32  	%r558, %r438, %r557;
	add.s32 	%r439, %r568, %r558;
	add.s32 	%r440, %r439, 2174622;
	cvt.rn.f32.u32 	%f21, %r440;
	fma.rn.f32 	%f22, %f21, 0f2F800000, 0f2F000000;
	mul.f32 	%f23, %f22, %f22;
	fma.rn.f32 	%f24, %f20, %f20, %f23;
	setp.geu.f32 	%p32, %f24, 0f3F800000;
	@%p32 bra 	$L__BB0_57;
	atom.global.add.u32 	%r441, [%rd1], 1;
$L__BB0_57:
	shr.u32 	%r442, %r223, 2;
	xor.b32  	%r443, %r442, %r223;
	shl.b32 	%r444, %r558, 4;
	shl.b32 	%r445, %r443, 1;
	xor.b32  	%r446, %r444, %r445;
	xor.b32  	%r447, %r446, %r558;
	xor.b32  	%r555, %r447, %r443;
	add.s32 	%r448, %r568, %r555;
	add.s32 	%r449, %r448, 2537059;
	cvt.rn.f32.u32 	%f25, %r449;
	fma.rn.f32 	%f26, %f25, 0f2F800000, 0f2F000000;
	shr.u32 	%r450, %r224, 2;
	xor.b32  	%r451, %r450, %r224;
	shl.b32 	%r452, %r555, 4;
	shl.b32 	%r453, %r451, 1;
	xor.b32  	%r454, %r453, %r452;
	xor.b32  	%r455, %r454, %r451;
	xor.b32  	%r556, %r455, %r555;
	add.s32 	%r568, %r568, 2899496;
	add.s32 	%r456, %r556, %r568;
	cvt.rn.f32.u32 	%f27, %r456;
	fma.rn.f32 	%f28, %f27, 0f2F800000, 0f2F000000;
	mul.f32 	%f29, %f28, %f28;
	fma.rn.f32 	%f30, %f26, %f26, %f29;
	setp.geu.f32 	%p33, %f30, 0f3F800000;
	@%p33 bra 	$L__BB0_59;
	atom.global.add.u32 	%r457, [%rd1], 1;
$L__BB0_59:
	add.s32 	%r554, %r214, %r554;
	setp.lt.s32 	%p34, %r554, %r232;
	@%p34 bra 	$L__BB0_51;
$L__BB0_60:
	ret;

}


// ===== COMPILED SASS (sm_100) =====

	.target	sm_100

	.elftype	@"ET_EXEC"


//--------------------- .note.nv.tkinfo           --------------------------
	.section	.note.nv.tkinfo,"",@"SHT_NOTE"
	.sectionflags	@"SHF_NOTE_NV_TKINFO"
	.tkinfo
        /*0018*/ 	.word	0x00000002
        /*0030*/ 	.string	""
        /*0030*/ 	.string	"ptxas"
        /*0030*/ 	.string	"Cuda compilation tools, release 13.0, V13.0.88"
        /*0030*/ 	.string	"Build cuda_13.0.r13.0/compiler.36424714_0"
        /*0030*/ 	.string	"-arch sm_100 -m 64 "



//--------------------- .note.nv.cuinfo           --------------------------
	.section	.note.nv.cuinfo,"",@"SHT_NOTE"
	.sectionflags	@"SHF_NOTE_NV_CUINFO"
        /*0018*/ 	.short	0x0002
        /*001a*/ 	.short	0x0064
        /*001c*/ 	.short	0x0082
	.zero		2


//--------------------- .nv.info                  --------------------------
	.section	.nv.info,"",@"SHT_CUDA_INFO"
	.align	4


	//----- nvinfo : EIATTR_REGCOUNT
	.align		4
        /*0000*/ 	.byte	0x04, 0x2f
        /*0002*/ 	.short	(.L_10 - .L_9)
	.align		4
.L_9:
        /*0004*/ 	.word	index@(_Z2PiPiP17curandStateXORWOWji)
        /*0008*/ 	.word	0x00000020


	//----- nvinfo : EIATTR_FRAME_SIZE
	.align		4
.L_10:
        /*000c*/ 	.byte	0x04, 0x11
        /*000e*/ 	.short	(.L_12 - .L_11)
	.align		4
.L_11:
        /*0010*/ 	.word	index@(_Z2PiPiP17curandStateXORWOWji)
        /*0014*/ 	.word	0x00000000


	//----- nvinfo : EIATTR_MIN_STACK_SIZE
	.align		4
.L_12:
        /*0018*/ 	.byte	0x04, 0x12
        /*001a*/ 	.short	(.L_14 - .L_13)
	.align		4
.L_13:
        /*001c*/ 	.word	index@(_Z2PiPiP17curandStateXORWOWji)
        /*0020*/ 	.word	0x00000000
.L_14:


//--------------------- .nv.compat                --------------------------
	.section	.nv.compat,"",@"SHT_CUDA_COMPAT_INFO"
	.align	4
        /*0000*/ 	.byte	0x02, 0x09, 0x00, 0x00, 0x02, 0x02, 0x01, 0x00, 0x02, 0x05, 0x05, 0x00, 0x03, 0x07, 0x01, 0x01
        /*0010*/ 	.byte	0x02, 0x03, 0x00, 0x00, 0x02, 0x06, 0x01, 0x00, 0x04, 0x0b, 0x08, 0x00, 0x01, 0x00, 0x00, 0x00
        /*0020*/ 	.byte	0x00, 0x00, 0x00, 0x00


//--------------------- .nv.info._Z2PiPiP17curandStateXORWOWji --------------------------
	.section	.nv.info._Z2PiPiP17curandStateXORWOWji,"",@"SHT_CUDA_INFO"
	.sectionflags	@""
	.align	4


	//----- nvinfo : EIATTR_CUDA_API_VERSION
	.align		4
        /*0000*/ 	.byte	0x04, 0x37
        /*0002*/ 	.short	(.L_16 - .L_15)
.L_15:
        /*0004*/ 	.word	0x00000082


	//----- nvinfo : EIATTR_KPARAM_INFO
	.align		4
.L_16:
        /*0008*/ 	.byte	0x04, 0x17
        /*000a*/ 	.short	(.L_18 - .L_17)
.L_17:
        /*000c*/ 	.word	0x00000000
        /*0010*/ 	.short	0x0003
        /*0012*/ 	.short	0x0014
        /*0014*/ 	.byte	0x00, 0xf0, 0x11, 0x00


	//----- nvinfo : EIATTR_KPARAM_INFO
	.align		4
.L_18:
        /*0018*/ 	.byte	0x04, 0x17
        /*001a*/ 	.short	(.L_20 - .L_19)
.L_19:
        /*001c*/ 	.word	0x00000000
        /*0020*/ 	.short	0x0002
        /*0022*/ 	.short	0x0010
        /*0024*/ 	.byte	0x00, 0xf0, 0x11, 0x00


	//----- nvinfo : EIATTR_KPARAM_INFO
	.align		4
.L_20:
        /*0028*/ 	.byte	0x04, 0x17
        /*002a*/ 	.short	(.L_22 - .L_21)
.L_21:
        /*002c*/ 	.word	0x00000000
        /*0030*/ 	.short	0x0001
        /*0032*/ 	.short	0x0008
        /*0034*/ 	.byte	0x00, 0xf5, 0x21, 0x00


	//----- nvinfo : EIATTR_KPARAM_INFO
	.align		4
.L_22:
        /*0038*/ 	.byte	0x04, 0x17
        /*003a*/ 	.short	(.L_24 - .L_23)
.L_23:
        /*003c*/ 	.word	0x00000000
        /*0040*/ 	.short	0x0000
        /*0042*/ 	.short	0x0000
        /*0044*/ 	.byte	0x00, 0xf5, 0x21, 0x00


	//----- nvinfo : EIATTR_SPARSE_MMA_MASK
	.align		4
.L_24:
        /*0048*/ 	.byte	0x03, 0x50
        /*004a*/ 	.short	0x0000


	//----- nvinfo : EIATTR_MAXREG_COUNT
	.align		4
        /*004c*/ 	.byte	0x03, 0x1b
        /*004e*/ 	.short	0x00ff


	//----- nvinfo : EIATTR_MERCURY_ISA_VERSION
	.align		4
        /*0050*/ 	.byte	0x03, 0x5f
        /*0052*/ 	.short	0x0101


	//----- nvinfo : EIATTR_INT_WARP_WIDE_INSTR_OFFSETS
	.align		4
        /*0054*/ 	.byte	0x04, 0x31
        /*0056*/ 	.short	(.L_26 - .L_25)


	//   ....[0]....
.L_25:
        /*0058*/ 	.word	0x00001350


	//   ....[1]....
        /*005c*/ 	.word	0x000019f0


	//   ....[2]....
        /*0060*/ 	.word	0x00001a90


	//   ....[3]....
        /*0064*/ 	.word	0x00001b30


	//   ....[4]....
        /*0068*/ 	.word	0x00001bd0


	//----- nvinfo : EIATTR_VRC_CTA_INIT_COUNT
	.align		4
.L_26:
        /*006c*/ 	.byte	0x02, 0x4a
	.zero		1
	.zero		1


	//----- nvinfo : EIATTR_EXIT_INSTR_OFFSETS
	.align		4
        /*0070*/ 	.byte	0x04, 0x1c
        /*0072*/ 	.short	(.L_28 - .L_27)


	//   ....[0]....
.L_27:
        /*0074*/ 	.word	0x00000ef0


	//   ....[1]....
        /*0078*/ 	.word	0x00001440


	//   ....[2]....
        /*007c*/ 	.word	0x00001c60


	//----- nvinfo : EIATTR_CRS_STACK_SIZE
	.align		4
.L_28:
        /*0080*/ 	.byte	0x04, 0x1e
        /*0082*/ 	.short	(.L_30 - .L_29)
.L_29:
        /*0084*/ 	.word	0x00000000


	//----- nvinfo : EIATTR_CBANK_PARAM_SIZE
	.align		4
.L_30:
        /*0088*/ 	.byte	0x03, 0x19
        /*008a*/ 	.short	0x0018


	//----- nvinfo : EIATTR_PARAM_CBANK
	.align		4
        /*008c*/ 	.byte	0x04, 0x0a
        /*008e*/ 	.short	(.L_32 - .L_31)
	.align		4
.L_31:
        /*0090*/ 	.word	index@(.nv.constant0._Z2PiPiP17curandStateXORWOWji)
        /*0094*/ 	.short	0x0380
        /*0096*/ 	.short	0x0018


	//----- nvinfo : EIATTR_SW_WAR
	.align		4
.L_32:
        /*0098*/ 	.byte	0x04, 0x36
        /*009a*/ 	.short	(.L_34 - .L_33)
.L_33:
        /*009c*/ 	.word	0x00000008
.L_34:


//--------------------- .nv.callgraph             --------------------------
	.section	.nv.callgraph,"",@"SHT_CUDA_CALLGRAPH"
	.align	4
	.sectionentsize	8
	.align		4
        /*0000*/ 	.word	0x00000000
	.align		4
        /*0004*/ 	.word	0xffffffff
	.align		4
        /*0008*/ 	.word	0x00000000
	.align		4
        /*000c*/ 	.word	0xfffffffe
	.align		4
        /*0010*/ 	.word	0x00000000
	.align		4
        /*0014*/ 	.word	0xfffffffd
	.align		4
        /*0018*/ 	.word	0x00000000
	.align		4
        /*001c*/ 	.word	0xfffffffc


//--------------------- .nv.constant4             --------------------------
	.section	.nv.constant4,"a",@progbits
	.align	8
	.align		8
.nv.constant4:
        /*0000*/ 	.dword	precalc_xorwow_matrix
	.align		8
        /*0008*/ 	.dword	precalc_xorwow_offset_matrix
	.align		8
        /*0010*/ 	.dword	mrg32k3aM1
	.align		8
        /*0018*/ 	.dword	mrg32k3aM2
	.align		8
        /*0020*/ 	.dword	mrg32k3aM1SubSeq
	.align		8
        /*0028*/ 	.dword	mrg32k3aM2SubSeq
	.align		8
        /*0030*/ 	.dword	mrg32k3aM1Seq
	.align		8
        /*0038*/ 	.dword	mrg32k3aM2Seq


//--------------------- .nv.constant3             --------------------------
	.section	.nv.constant3,"a",@progbits
	.align	8
.nv.constant3:
	.type		__cr_lgamma_table,@object
	.size		__cr_lgamma_table,(.L_8 - __cr_lgamma_table)
__cr_lgamma_table:
        /*0000*/ 	.byte	0x00, 0x00, 0x00, 0x00, 0x00, 0x00, 0x00, 0x00, 0x00, 0x00, 0x00, 0x00, 0x00, 0x00, 0x00, 0x00
        /*0010*/ 	.byte	0xef, 0x39, 0xfa, 0xfe, 0x42, 0x2e, 0xe6, 0x3f, 0x02, 0x20, 0x2a, 0xfa, 0x0b, 0xab, 0xfc, 0x3f
        /*0020*/ 	.byte	0xf9, 0x2c, 0x92, 0x7c, 0xa7, 0x6c, 0x09, 0x40, 0xc9, 0x79, 0x44, 0x3c, 0x64, 0x26, 0x13, 0x40
        /*0030*/ 	.byte	0xca, 0x01, 0xcf, 0x3a, 0x27, 0x51, 0x1a, 0x40, 0x30, 0xcc, 0x2d, 0xf3, 0xe1, 0x0c, 0x21, 0x40
        /*0040*/ 	.byte	0x0d, 0xb7, 0xfc, 0x82, 0x8e, 0x35, 0x25, 0x40
.L_8:


//--------------------- .text._Z2PiPiP17curandStateXORWOWji --------------------------
	.section	.text._Z2PiPiP17curandStateXORWOWji,"ax",@progbits
	.align	128
        .global         _Z2PiPiP17curandStateXORWOWji
        .type           _Z2PiPiP17curandStateXORWOWji,@function
        .size           _Z2PiPiP17curandStateXORWOWji,(.L_x_24 - _Z2PiPiP17curandStateXORWOWji)
        .other          _Z2PiPiP17curandStateXORWOWji,@"STO_CUDA_ENTRY STV_DEFAULT"
_Z2PiPiP17curandStateXORWOWji:
.text._Z2PiPiP17curandStateXORWOWji:
[----:B------:R-:W-:Y:S01]  /*0000*/  LDC R1, c[0x0][0x37c] ;  /* 0x0000df00ff017b82 */ /* 0x000fe20000000800 */
[----:B------:R-:W0:Y:S07]  /*0010*/  S2R R15, SR_TID.X ;  /* 0x00000000000f7919 */ /* 0x000e2e0000002100 */
[----:B------:R-:W1:Y:S01]  /*0020*/  LDC R0, c[0x0][0x390] ;  /* 0x0000e400ff007b82 */ /* 0x000e620000000800 */
[----:B------:R-:W2:Y:S01]  /*0030*/  LDCU.64 UR4, c[0x0][0x358] ;  /* 0x00006b00ff0477ac */ /* 0x000ea20008000a00 */
[----:B------:R-:W-:Y:S01]  /*0040*/  IMAD.MOV.U32 R7, RZ, RZ, -0x75bd8fc ;  /* 0xf8a42704ff077424 */ /* 0x000fe200078e00ff */
[----:B------:R-:W-:Y:S01]  /*0050*/  BSSY.RECONVERGENT B0, `(.L_x_0) ;  /* 0x00000e4000007945 */ /* 0x000fe20003800200 */
[----:B------:R-:W-:-:S04]  /*0060*/  IMAD.MOV.U32 R10, RZ, RZ, -0x23270784 ;  /* 0xdcd8f87cff0a7424 */ /* 0x000fc800078e00ff */
[----:B------:R-:W0:Y:S08]  /*0070*/  S2UR UR6, SR_CTAID.X ;  /* 0x00000000000679c3 */ /* 0x000e300000002500 */
[----:B------:R-:W0:Y:S08]  /*0080*/  LDC R8, c[0x0][0x360] ;  /* 0x0000d800ff087b82 */ /* 0x000e300000000800 */
[----:B------:R-:W3:Y:S01]  /*0090*/  LDC.64 R2, c[0x0][0x388] ;  /* 0x0000e200ff027b82 */ /* 0x000ee20000000a00 */
[----:B-1----:R-:W-:-:S05]  /*00a0*/  LOP3.LUT R0, R0, 0xaad26b49, RZ, 0x3c, !PT ;  /* 0xaad26b4900007812 */ /* 0x002fca00078e3cff */
[----:B------:R-:W-:-:S04]  /*00b0*/  IMAD R0, R0, 0x4182bed5, RZ ;  /* 0x4182bed500007824 */ /* 0x000fc800078e02ff */
[C---:B------:R-:W-:Y:S01]  /*00c0*/  VIADD R4, R0.reuse, 0xd9f6dc18 ;  /* 0xd9f6dc1800047836 */ /* 0x040fe20000000000 */
[C---:B------:R-:W-:Y:S01]  /*00d0*/  LOP3.LUT R6, R0.reuse, 0x159a55e5, RZ, 0x3c, !PT ;  /* 0x159a55e500067812 */ /* 0x040fe200078e3cff */
[C---:B------:R-:W-:Y:S02]  /*00e0*/  VIADD R5, R0.reuse, 0x75bcd15 ;  /* 0x075bcd1500057836 */ /* 0x040fe40000000000 */
[----:B------:R-:W-:Y:S02]  /*00f0*/  VIADD R11, R0, 0x583f19 ;  /* 0x00583f19000b7836 */ /* 0x000fe40000000000 */
[----:B0-----:R-:W-:Y:S01]  /*0100*/  IMAD R15, R8, UR6, R15 ;  /* 0x00000006080f7c24 */ /* 0x001fe2000f8e020f */
[----:B------:R-:W0:Y:S03]  /*0110*/  LDCU UR6, c[0x0][0x370] ;  /* 0x00006e00ff0677ac */ /* 0x000e260008000800 */
[----:B------:R-:W-:Y:S01]  /*0120*/  IMAD.MOV.U32 R0, RZ, RZ, R15 ;  /* 0x000000ffff007224 */ /* 0x000fe200078e000f */
[C---:B------:R-:W-:Y:S01]  /*0130*/  ISETP.NE.AND P0, PT, R15.reuse, RZ, PT ;  /* 0x000000ff0f00720c */ /* 0x040fe20003f05270 */
[----:B---3--:R-:W-:-:S05]  /*0140*/  IMAD.WIDE R2, R15, 0x30, R2 ;  /* 0x000000300f027825 */ /* 0x008fca00078e0202 */
[----:B--2---:R1:W-:Y:S04]  /*0150*/  STG.E.64 desc[UR4][R2.64], R4 ;  /* 0x0000000402007986 */ /* 0x0043e8000c101b04 */
[----:B------:R1:W-:Y:S01]  /*0160*/  STG.E.64 desc[UR4][R2.64+0x8], R6 ;  /* 0x0000080602007986 */ /* 0x0003e2000c101b04 */
[----:B0-----:R-:W-:-:S03]  /*0170*/  IMAD R13, R8, UR6, RZ ;  /* 0x00000006080d7c24 */ /* 0x001fc6000f8e02ff */
[----:B------:R1:W-:Y:S01]  /*0180*/  STG.E.64 desc[UR4][R2.64+0x10], R10 ;  /* 0x0000100a02007986 */ /* 0x0003e2000c101b04 */
[----:B------:R-:W-:Y:S05]  /*0190*/  @!P0 BRA `(.L_x_1) ;  /* 0x0000000c003c8947 */ /* 0x000fea0003800000 */
[----:B------:R-:W-:Y:S01]  /*01a0*/  SHF.R.S32.HI R12, RZ, 0x1f, R15 ;  /* 0x0000001fff0c7819 */ /* 0x000fe2000001140f */
[----:B------:R-:W-:-:S07]  /*01b0*/  IMAD.MOV.U32 R14, RZ, RZ, RZ ;  /* 0x000000ffff0e7224 */ /* 0x000fce00078e00ff */
.L_x_7:
[----:B------:R-:W-:Y:S01]  /*01c0*/  LOP3.LUT R16, R15, 0x3, RZ, 0xc0, !PT ;  /* 0x000000030f107812 */ /* 0x000fe200078ec0ff */
[----:B------:R-:W-:Y:S03]  /*01d0*/  BSSY.RECONVERGENT B1, `(.L_x_2) ;  /* 0x00000c5000017945 */ /* 0x000fe60003800200 */
[----:B------:R-:W-:-:S04]  /*01e0*/  ISETP.NE.U32.AND P0, PT, R16, RZ, PT ;  /* 0x000000ff1000720c */ /* 0x000fc80003f05070 */
[----:B------:R-:W-:-:S13]  /*01f0*/  ISETP.NE.AND.EX P0, PT, RZ, RZ, PT, P0 ;  /* 0x000000ffff00720c */ /* 0x000fda0003f05300 */
[----:B0-----:R-:W-:Y:S05]  /*0200*/  @!P0 BRA `(.L_x_3) ;  /* 0x0000000c00048947 */ /* 0x001fea0003800000 */
[----:B------:R-:W0:Y:S01]  /*0210*/  LDC.64 R8, c[0x4][RZ] ;  /* 0x01000000ff087b82 */ /* 0x000e220000000a00 */
[----:B------:R-:W-:Y:S02]  /*0220*/  IMAD.MOV.U32 R17, RZ, RZ, RZ ;  /* 0x000000ffff117224 */ /* 0x000fe400078e00ff */
[----:B0-----:R-:W-:-:S07]  /*0230*/  IMAD.WIDE.U32 R8, R14, 0xc80, R8 ;  /* 0x00000c800e087825 */ /* 0x001fce00078e0008 */
.L_x_6:
[----:B0-----:R-:W-:Y:S01]  /*0240*/  IMAD.MOV.U32 R19, RZ, RZ, RZ ;  /* 0x000000ffff137224 */ /* 0x001fe200078e00ff */
[----:B-1----:R-:W-:Y:S01]  /*0250*/  CS2R R6, SRZ ;  /* 0x0000000000067805 */ /* 0x002fe2000001ff00 */
[----:B------:R-:W-:Y:S01]  /*0260*/  IMAD.MOV.U32 R21, RZ, RZ, RZ ;  /* 0x000000ffff157224 */ /* 0x000fe200078e00ff */
[----:B------:R-:W-:-:S07]  /*0270*/  CS2R R4, SRZ ;  /* 0x0000000000047805 */ /* 0x000fce000001ff00 */
.L_x_5:
[----:B------:R-:W-:-:S05]  /*0280*/  IMAD.WIDE.U32 R10, R21, 0x4, R2 ;  /* 0x00000004150a7825 */ /* 0x000fca00078e0002 */
[----:B------:R0:W5:Y:S01]  /*0290*/  LDG.E R18, desc[UR4][R10.64+0x4] ;  /* 0x000004040a127981 */ /* 0x000162000c1e1900 */
[----:B------:R-:W-:Y:S02]  /*02a0*/  IMAD.SHL.U32 R20, R21, 0x20, RZ ;  /* 0x0000002015147824 */ /* 0x000fe400078e00ff */
[----:B------:R-:W-:-:S07]  /*02b0*/  IMAD.MOV.U32 R23, RZ, RZ, RZ ;  /* 0x000000ffff177224 */ /* 0x000fce00078e00ff */
.L_x_4:
[----:B-----5:R-:W-:Y:S01]  /*02c0*/  SHF.R.U32.HI R24, RZ, R23, R18 ;  /* 0x00000017ff187219 */ /* 0x020fe20000011612 */
[----:B0-----:R-:W-:-:S03]  /*02d0*/  IMAD.IADD R10, R20, 0x1, R23 ;  /* 0x00000001140a7824 */ /* 0x001fc600078e0217 */
[----:B------:R-:W-:-:S04]  /*02e0*/  LOP3.LUT R11, R24, 0x1, RZ, 0xc0, !PT ;  /* 0x00000001180b7812 */ /* 0x000fc800078ec0ff */
[----:B------:R-:W-:Y:S01]  /*02f0*/  ISETP.NE.U32.AND P0, PT, R11, 0x1, PT ;  /* 0x000000010b00780c */ /* 0x000fe20003f05070 */
[----:B------:R-:W-:-:S03]  /*0300*/  IMAD R11, R10, 0x5, RZ ;  /* 0x000000050a0b7824 */ /* 0x000fc600078e02ff */
[----:B------:R-:W-:Y:S01]  /*0310*/  R2P PR, R24, 0x7e ;  /* 0x0000007e18007804 */ /* 0x000fe20000000000 */
[----:B------:R-:W-:-:S08]  /*0320*/  IMAD.WIDE.U32 R10, R11, 0x4, R8 ;  /* 0x000000040b0a7825 */ /* 0x000fd000078e0008 */
[----:B------:R-:W2:Y:S04]  /*0330*/  @!P0 LDG.E R26, desc[UR4][R10.64+0x10] ;  /* 0x000010040a1a8981 */ /* 0x000ea8000c1e1900 */
[----:B------:R-:W3:Y:S04]  /*0340*/  @P1 LDG.E R28, desc[UR4][R10.64+0x24] ;  /* 0x000024040a1c1981 */ /* 0x000ee8000c1e1900 */
[----:B------:R-:W4:Y:S04]  /*0350*/  @!P0 LDG.E R22, desc[UR4][R10.64] ;  /* 0x000000040a168981 */ /* 0x000f28000c1e1900 */
[----:B------:R-:W4:Y:S04]  /*0360*/  @P2 LDG.E R25, desc[UR4][R10.64+0x38] ;  /* 0x000038040a192981 */ /* 0x000f28000c1e1900 */
[----:B------:R-:W4:Y:S01]  /*0370*/  @P1 LDG.E R27, desc[UR4][R10.64+0x20] ;  /* 0x000020040a1b1981 */ /* 0x000f22000c1e1900 */
[----:B--2---:R-:W-:-:S03]  /*0380*/  @!P0 LOP3.LUT R7, R7, R26, RZ, 0x3c, !PT ;  /* 0x0000001a07078212 */ /* 0x004fc600078e3cff */
[----:B------:R-:W2:Y:S01]  /*0390*/  @P3 LDG.E R26, desc[UR4][R10.64+0x4c] ;  /* 0x00004c040a1a3981 */ /* 0x000ea2000c1e1900 */
[----:B---3--:R-:W-:-:S03]  /*03a0*/  @P1 LOP3.LUT R7, R7, R28, RZ, 0x3c, !PT ;  /* 0x0000001c07071212 */ /* 0x008fc600078e3cff */
[----:B------:R-:W3:Y:S01]  /*03b0*/  @P4 LDG.E R28, desc[UR4][R10.64+0x60] ;  /* 0x000060040a1c4981 */ /* 0x000ee2000c1e1900 */
[----:B----4-:R-:W-:-:S03]  /*03c0*/  @!P0 LOP3.LUT R19, R19, R22, RZ, 0x3c, !PT ;  /* 0x0000001613138212 */ /* 0x010fc600078e3cff */
[----:B------:R-:W4:Y:S01]  /*03d0*/  @!P0 LDG.E R22, desc[UR4][R10.64+0x8] ;  /* 0x000008040a168981 */ /* 0x000f22000c1e1900 */
[----:B------:R-:W-:-:S03]  /*03e0*/  @P2 LOP3.LUT R7, R7, R25, RZ, 0x3c, !PT ;  /* 0x0000001907072212 */ /* 0x000fc600078e3cff */
[----:B------:R-:W3:Y:S01]  /*03f0*/  @!P0 LDG.E R25, desc[UR4][R10.64+0x4] ;  /* 0x000004040a198981 */ /* 0x000ee2000c1e1900 */
[----:B--2---:R-:W-:-:S03]  /*0400*/  @P3 LOP3.LUT R7, R7, R26, RZ, 0x3c, !PT ;  /* 0x0000001a07073212 */ /* 0x004fc600078e3cff */
[----:B------:R-:W2:Y:S01]  /*0410*/  @P5 LDG.E R26, desc[UR4][R10.64+0x74] ;  /* 0x000074040a1a5981 */ /* 0x000ea2000c1e1900 */
[----:B----4-:R-:W-:-:S03]  /*0420*/  @!P0 LOP3.LUT R5, R5, R22, RZ, 0x3c, !PT ;  /* 0x0000001605058212 */ /* 0x010fc600078e3cff */
[----:B------:R-:W4:Y:S01]  /*0430*/  @P1 LDG.E R22, desc[UR4][R10.64+0x14] ;  /* 0x000014040a161981 */ /* 0x000f22000c1e1900 */
[----:B---3--:R-:W-:-:S03]  /*0440*/  @!P0 LOP3.LUT R4, R4, R25, RZ, 0x3c, !PT ;  /* 0x0000001904048212 */ /* 0x008fc600078e3cff */
[----:B------:R-:W3:Y:S01]  /*0450*/  @!P0 LDG.E R25, desc[UR4][R10.64+0xc] ;  /* 0x00000c040a198981 */ /* 0x000ee2000c1e1900 */
[----:B------:R-:W-:-:S03]  /*0460*/  @P4 LOP3.LUT R7, R7, R28, RZ, 0x3c, !PT ;  /* 0x0000001c07074212 */ /* 0x000fc600078e3cff */
[----:B------:R-:W3:Y:S01]  /*0470*/  @P6 LDG.E R28, desc[UR4][R10.64+0x88] ;  /* 0x000088040a1c6981 */ /* 0x000ee2000c1e1900 */
[----:B--2---:R-:W-:-:S03]  /*0480*/  @P5 LOP3.LUT R7, R7, R26, RZ, 0x3c, !PT ;  /* 0x0000001a07075212 */ /* 0x004fc600078e3cff */
[----:B------:R-:W2:Y:S01]  /*0490*/  @P2 LDG.E R26, desc[UR4][R10.64+0x28] ;  /* 0x000028040a1a2981 */ /* 0x000ea2000c1e1900 */
[----:B----4-:R-:W-:-:S03]  /*04a0*/  @P1 LOP3.LUT R19, R19, R22, RZ, 0x3c, !PT ;  /* 0x0000001613131212 */ /* 0x010fc600078e3cff */
[----:B------:R-:W4:Y:S01]  /*04b0*/  @P1 LDG.E R22, desc[UR4][R10.64+0x1c] ;  /* 0x00001c040a161981 */ /* 0x000f22000c1e1900 */
[----:B---3--:R-:W-:-:S03]  /*04c0*/  @!P0 LOP3.LUT R6, R6, R25, RZ, 0x3c, !PT ;  /* 0x0000001906068212 */ /* 0x008fc600078e3cff */
[----:B------:R-:W3:Y:S01]  /*04d0*/  @P1 LDG.E R25, desc[UR4][R10.64+0x18] ;  /* 0x000018040a191981 */ /* 0x000ee2000c1e1900 */
[----:B------:R-:W-:-:S03]  /*04e0*/  @P1 LOP3.LUT R6, R6, R27, RZ, 0x3c, !PT ;  /* 0x0000001b06061212 */ /* 0x000fc600078e3cff */
[----:B------:R-:W3:Y:S01]  /*04f0*/  @P2 LDG.E R27, desc[UR4][R10.64+0x34] ;  /* 0x000034040a1b2981 */ /* 0x000ee2000c1e1900 */
[----:B--2---:R-:W-:-:S03]  /*0500*/  @P2 LOP3.LUT R19, R19, R26, RZ, 0x3c, !PT ;  /* 0x0000001a13132212 */ /* 0x004fc600078e3cff */
[----:B------:R-:W2:Y:S01]  /*0510*/  @P3 LDG.E R26, desc[UR4][R10.64+0x3c] ;  /* 0x00003c040a1a3981 */ /* 0x000ea2000c1e1900 */
[----:B----4-:R-:W-:-:S03]  /*0520*/  @P1 LOP3.LUT R5, R5, R22, RZ, 0x3c, !PT ;  /* 0x0000001605051212 */ /* 0x010fc600078e3cff */
[----:B------:R-:W4:Y:S01]  /*0530*/  @P2 LDG.E R22, desc[UR4][R10.64+0x30] ;  /* 0x000030040a162981 */ /* 0x000f22000c1e1900 */
[----:B---3--:R-:W-:-:S03]  /*0540*/  @P1 LOP3.LUT R4, R4, R25, RZ, 0x3c, !PT ;  /* 0x0000001904041212 */ /* 0x008fc600078e3cff */
        /* <DEDUP_REMOVED lines=25> */
[----:B------:R-:W-:Y:S02]  /*06e0*/  LOP3.LUT P0, RZ, R24, 0x80, RZ, 0xc0, !PT ;  /* 0x0000008018ff7812 */ /* 0x000fe4000780c0ff */
[----:B------:R-:W-:Y:S02]  /*06f0*/  @P5 LOP3.LUT R6, R6, R27, RZ, 0x3c, !PT ;  /* 0x0000001b06065212 */ /* 0x000fe400078e3cff */
[----:B------:R-:W3:Y:S01]  /*0700*/  @P6 LDG.E R27, desc[UR4][R10.64+0x84] ;  /* 0x000084040a1b6981 */ /* 0x000ee2000c1e1900 */
[----:B--2---:R-:W-:-:S08]  /*0710*/  @P6 LOP3.LUT R19, R19, R26, RZ, 0x3c, !PT ;  /* 0x0000001a13136212 */ /* 0x004fd000078e3cff */
        /* <DEDUP_REMOVED lines=13> */
[----:B------:R-:W-:Y:S02]  /*07f0*/  @P6 LOP3.LUT R7, R7, R28, RZ, 0x3c, !PT ;  /* 0x0000001c07076212 */ /* 0x000fe400078e3cff */
[----:B------:R-:W-:Y:S02]  /*0800*/  @P0 LOP3.LUT R6, R6, R27, RZ, 0x3c, !PT ;  /* 0x0000001b06060212 */ /* 0x000fe400078e3cff */
[----:B--2---:R-:W-:Y:S02]  /*0810*/  @P0 LOP3.LUT R7, R7, R26, RZ, 0x3c, !PT ;  /* 0x0000001a07070212 */ /* 0x004fe400078e3cff */
[----:B----4-:R-:W-:Y:S02]  /*0820*/  @P0 LOP3.LUT R5, R5, R22, RZ, 0x3c, !PT ;  /* 0x0000001605050212 */ /* 0x010fe400078e3cff */
[----:B---3--:R-:W-:Y:S02]  /*0830*/  @P0 LOP3.LUT R4, R4, R25, RZ, 0x3c, !PT ;  /* 0x0000001904040212 */ /* 0x008fe400078e3cff */
[----:B------:R-:W-:-:S13]  /*0840*/  R2P PR, R24.B1, 0x7f ;  /* 0x0000007f18007804 */ /* 0x000fda0000001000 */
[----:B------:R-:W2:Y:S04]  /*0850*/  @P0 LDG.E R25, desc[UR4][R10.64+0xa4] ;  /* 0x0000a4040a190981 */ /* 0x000ea8000c1e1900 */
[----:B------:R-:W3:Y:S04]  /*0860*/  @P0 LDG.E R22, desc[UR4][R10.64+0xa0] ;  /* 0x0000a0040a160981 */ /* 0x000ee8000c1e1900 */
[----:B------:R-:W4:Y:S04]  /*0870*/  @P0 LDG.E R26, desc[UR4][R10.64+0xa8] ;  /* 0x0000a8040a1a0981 */ /* 0x000f28000c1e1900 */
[----:B------:R-:W4:Y:S01]  /*0880*/  @P1 LDG.E R27, desc[UR4][R10.64+0xb8] ;  /* 0x0000b8040a1b1981 */ /* 0x000f22000c1e1900 */
[----:B--2---:R-:W-:-:S03]  /*0890*/  @P0 LOP3.LUT R4, R4, R25, RZ, 0x3c, !PT ;  /* 0x0000001904040212 */ /* 0x004fc600078e3cff */
[----:B------:R-:W2:Y:S01]  /*08a0*/  @P0 LDG.E R25, desc[UR4][R10.64+0xac] ;  /* 0x0000ac040a190981 */ /* 0x000ea2000c1e1900 */
[----:B---3--:R-:W-:-:S03]  /*08b0*/  @P0 LOP3.LUT R19, R19, R22, RZ, 0x3c, !PT ;  /* 0x0000001613130212 */ /* 0x008fc600078e3cff */
[----:B------:R-:W3:Y:S01]  /*08c0*/  @P0 LDG.E R22, desc[UR4][R10.64+0xb0] ;  /* 0x0000b0040a160981 */ /* 0x000ee2000c1e1900 */
[----:B----4-:R-:W-:-:S03]  /*08d0*/  @P0 LOP3.LUT R5, R5, R26, RZ, 0x3c, !PT ;  /* 0x0000001a05050212 */ /* 0x010fc600078e3cff */
[----:B------:R-:W4:Y:S01]  /*08e0*/  @P1 LDG.E R26, desc[UR4][R10.64+0xb4] ;  /* 0x0000b4040a1a1981 */ /* 0x000f22000c1e1900 */
[----:B--2---:R-:W-:-:S03]  /*08f0*/  @P0 LOP3.LUT R6, R6, R25, RZ, 0x3c, !PT ;  /* 0x0000001906060212 */ /* 0x004fc600078e3cff */
[----:B------:R-:W2:Y:S01]  /*0900*/  @P1 LDG.E R25, desc[UR4][R10.64+0xc0] ;  /* 0x0000c0040a191981 */ /* 0x000ea2000c1e1900 */
[----:B---3--:R-:W-:Y:S02]  /*0910*/  @P0 LOP3.LUT R7, R7, R22, RZ, 0x3c, !PT ;  /* 0x0000001607070212 */ /* 0x008fe400078e3cff */
[----:B------:R-:W-:Y:S01]  /*0920*/  LOP3.LUT P0, RZ, R24, 0x8000, RZ, 0xc0, !PT ;  /* 0x0000800018ff7812 */ /* 0x000fe2000780c0ff */
[----:B------:R-:W3:Y:S04]  /*0930*/  @P1 LDG.E R22, desc[UR4][R10.64+0xbc] ;  /* 0x0000bc040a161981 */ /* 0x000ee8000c1e1900 */
[----:B------:R-:W3:Y:S01]  /*0940*/  @P1 LDG.E R24, desc[UR4][R10.64+0xc4] ;  /* 0x0000c4040a181981 */ /* 0x000ee2000c1e1900 */
[----:B----4-:R-:W-:-:S03]  /*0950*/  @P1 LOP3.LUT R19, R19, R26, RZ, 0x3c, !PT ;  /* 0x0000001a13131212 */ /* 0x010fc600078e3cff */
[----:B------:R-:W4:Y:S01]  /*0960*/  @P2 LDG.E R26, desc[UR4][R10.64+0xc8] ;  /* 0x0000c8040a1a2981 */ /* 0x000f22000c1e1900 */
[----:B------:R-:W-:-:S03]  /*0970*/  @P1 LOP3.LUT R4, R4, R27, RZ, 0x3c, !PT ;  /* 0x0000001b04041212 */ /* 0x000fc600078e3cff */
[----:B------:R-:W4:Y:S04]  /*0980*/  @P2 LDG.E R27, desc[UR4][R10.64+0xd4] ;  /* 0x0000d4040a1b2981 */ /* 0x000f28000c1e1900 */
[----:B------:R-:W4:Y:S01]  /*0990*/  @P0 LDG.E R29, desc[UR4][R10.64+0x138] ;  /* 0x000138040a1d0981 */ /* 0x000f22000c1e1900 */
[----:B--2---:R-:W-:-:S03]  /*09a0*/  @P1 LOP3.LUT R6, R6, R25, RZ, 0x3c, !PT ;  /* 0x0000001906061212 */ /* 0x004fc600078e3cff */
[----:B------:R-:W2:Y:S01]  /*09b0*/  @P2 LDG.E R25, desc[UR4][R10.64+0xcc] ;  /* 0x0000cc040a192981 */ /* 0x000ea2000c1e1900 */
[----:B---3--:R-:W-:-:S03]  /*09c0*/  @P1 LOP3.LUT R5, R5, R22, RZ, 0x3c, !PT ;  /* 0x0000001605051212 */ /* 0x008fc600078e3cff */
[----:B------:R-:W3:Y:S01]  /*09d0*/  @P2 LDG.E R22, desc[UR4][R10.64+0xd0] ;  /* 0x0000d0040a162981 */ /* 0x000ee2000c1e1900 */
[----:B------:R-:W-:-:S03]  /*09e0*/  @P1 LOP3.LUT R7, R7, R24, RZ, 0x3c, !PT ;  /* 0x0000001807071212 */ /* 0x000fc600078e3cff */
[----:B------:R-:W3:Y:S01]  /*09f0*/  @P3 LDG.E R24, desc[UR4][R10.64+0xdc] ;  /* 0x0000dc040a183981 */ /* 0x000ee2000c1e1900 */
[----:B----4-:R-:W-:-:S03]  /*0a00*/  @P2 LOP3.LUT R19, R19, R26, RZ, 0x3c, !PT ;  /* 0x0000001a13132212 */ /* 0x010fc600078e3cff */
[----:B------:R-:W4:Y:S01]  /*0a10*/  @P4 LDG.E R26, desc[UR4][R10.64+0xf0] ;  /* 0x0000f0040a1a4981 */ /* 0x000f22000c1e1900 */
[----:B--2---:R-:W-:-:S03]  /*0a20*/  @P2 LOP3.LUT R4, R4, R25, RZ, 0x3c, !PT ;  /* 0x0000001904042212 */ /* 0x004fc600078e3cff */
[----:B------:R-:W2:Y:S01]  /*0a30*/  @P3 LDG.E R25, desc[UR4][R10.64+0xe0] ;  /* 0x0000e0040a193981 */ /* 0x000ea2000c1e1900 */
[----:B---3--:R-:W-:-:S03]  /*0a40*/  @P2 LOP3.LUT R5, R5, R22, RZ, 0x3c, !PT ;  /* 0x0000001605052212 */ /* 0x008fc600078e3cff */
[----:B------:R-:W3:Y:S01]  /*0a50*/  @P2 LDG.E R22, desc[UR4][R10.64+0xd8] ;  /* 0x0000d8040a162981 */ /* 0x000ee2000c1e1900 */
[----:B------:R-:W-:-:S03]  /*0a60*/  @P3 LOP3.LUT R19, R19, R24, RZ, 0x3c, !PT ;  /* 0x0000001813133212 */ /* 0x000fc600078e3cff */
[----:B------:R-:W4:Y:S01]  /*0a70*/  @P3 LDG.E R24, desc[UR4][R10.64+0xe4] ;  /* 0x0000e4040a183981 */ /* 0x000f22000c1e1900 */
[----:B--2---:R-:W-:-:S03]  /*0a80*/  @P3 LOP3.LUT R4, R4, R25, RZ, 0x3c, !PT ;  /* 0x0000001904043212 */ /* 0x004fc600078e3cff */
[----:B------:R-:W2:Y:S01]  /*0a90*/  @P3 LDG.E R25, desc[UR4][R10.64+0xe8] ;  /* 0x0000e8040a193981 */ /* 0x000ea2000c1e1900 */
[----:B---3--:R-:W-:-:S03]  /*0aa0*/  @P2 LOP3.LUT R7, R7, R22, RZ, 0x3c, !PT ;  /* 0x0000001607072212 */ /* 0x008fc600078e3cff */
[----:B------:R-:W3:Y:S01]  /*0ab0*/  @P3 LDG.E R22, desc[UR4][R10.64+0xec] ;  /* 0x0000ec040a163981 */ /* 0x000ee2000c1e1900 */
[----:B----4-:R-:W-:-:S03]  /*0ac0*/  @P3 LOP3.LUT R5, R5, R24, RZ, 0x3c, !PT ;  /* 0x0000001805053212 */ /* 0x010fc600078e3cff */
[----:B------:R-:W4:Y:S01]  /*0ad0*/  @P5 LDG.E R24, desc[UR4][R10.64+0x104] ;  /* 0x000104040a185981 */ /* 0x000f22000c1e1900 */
[----:B------:R-:W-:Y:S02]  /*0ae0*/  @P2 LOP3.LUT R6, R6, R27, RZ, 0x3c, !PT ;  /* 0x0000001b06062212 */ /* 0x000fe400078e3cff */
[----:B------:R-:W-:Y:S01]  /*0af0*/  @P4 LOP3.LUT R19, R19, R26, RZ, 0x3c, !PT ;  /* 0x0000001a13134212 */ /* 0x000fe200078e3cff */
        /* <DEDUP_REMOVED lines=10> */
[----:B---3--:R-:W-:-:S03]  /*0ba0*/  @P4 LOP3.LUT R5, R5, R22, RZ, 0x3c, !PT ;  /* 0x0000001605054212 */ /* 0x008fc600078e3cff */
[----:B------:R-:W3:Y:S01]  /*0bb0*/  @P5 LDG.E R22, desc[UR4][R10.64+0x10c] ;  /* 0x00010c040a165981 */ /* 0x000ee2000c1e1900 */
[----:B----4-:R-:W-:-:S03]  /*0bc0*/  @P4 LOP3.LUT R7, R7, R24, RZ, 0x3c, !PT ;  /* 0x0000001807074212 */ /* 0x010fc600078e3cff */
[----:B------:R-:W4:Y:S01]  /*0bd0*/  @P5 LDG.E R24, desc[UR4][R10.64+0x114] ;  /* 0x000114040a185981 */ /* 0x000f22000c1e1900 */
        /* <DEDUP_REMOVED lines=18> */
[----:B------:R-:W-:-:S05]  /*0d00*/  VIADD R23, R23, 0x10 ;  /* 0x0000001017177836 */ /* 0x000fca0000000000 */
[----:B------:R-:W-:Y:S02]  /*0d10*/  ISETP.NE.AND P1, PT, R23, 0x20, PT ;  /* 0x000000201700780c */ /* 0x000fe40003f25270 */
[----:B------:R-:W-:Y:S02]  /*0d20*/  @P0 LOP3.LUT R19, R19, R26, RZ, 0x3c, !PT ;  /* 0x0000001a13130212 */ /* 0x000fe400078e3cff */
[----:B------:R-:W-:Y:S02]  /*0d30*/  @P0 LOP3.LUT R4, R4, R27, RZ, 0x3c, !PT ;  /* 0x0000001b04040212 */ /* 0x000fe400078e3cff */
[----:B--2---:R-:W-:-:S04]  /*0d40*/  @P6 LOP3.LUT R6, R6, R25, RZ, 0x3c, !PT ;  /* 0x0000001906066212 */ /* 0x004fc800078e3cff */
[----:B------:R-:W-:Y:S02]  /*0d50*/  @P0 LOP3.LUT R6, R6, R29, RZ, 0x3c, !PT ;  /* 0x0000001d06060212 */ /* 0x000fe400078e3cff */
[----:B---3--:R-:W-:Y:S02]  /*0d60*/  @P0 LOP3.LUT R5, R5, R22, RZ, 0x3c, !PT ;  /* 0x0000001605050212 */ /* 0x008fe400078e3cff */
[----:B----4-:R-:W-:Y:S01]  /*0d70*/  @P0 LOP3.LUT R7, R7, R24, RZ, 0x3c, !PT ;  /* 0x0000001807070212 */ /* 0x010fe200078e3cff */
[----:B------:R-:W-:Y:S06]  /*0d80*/  @P1 BRA `(.L_x_4) ;  /* 0xfffffff4004c1947 */ /* 0x000fec000383ffff */
[----:B------:R-:W-:-:S05]  /*0d90*/  VIADD R21, R21, 0x1 ;  /* 0x0000000115157836 */ /* 0x000fca0000000000 */
[----:B------:R-:W-:-:S13]  /*0da0*/  ISETP.NE.AND P0, PT, R21, 0x5, PT ;  /* 0x000000051500780c */ /* 0x000fda0003f05270 */
[----:B------:R-:W-:Y:S05]  /*0db0*/  @P0 BRA `(.L_x_5) ;  /* 0xfffffff400300947 */ /* 0x000fea000383ffff */
[----:B------:R0:W-:Y:S01]  /*0dc0*/  STG.E.64 desc[UR4][R2.64+0x8], R4 ;  /* 0x0000080402007986 */ /* 0x0001e2000c101b04 */
[----:B------:R-:W-:-:S03]  /*0dd0*/  VIADD R17, R17, 0x1 ;  /* 0x0000000111117836 */ /* 0x000fc60000000000 */
[----:B------:R0:W-:Y:S02]  /*0de0*/  STG.E.64 desc[UR4][R2.64+0x10], R6 ;  /* 0x0000100602007986 */ /* 0x0001e4000c101b04 */
[----:B------:R-:W-:Y:S02]  /*0df0*/  ISETP.GE.U32.AND P0, PT, R17, R16, PT ;  /* 0x000000101100720c */ /* 0x000fe40003f06070 */
[----:B------:R0:W-:Y:S11]  /*0e00*/  STG.E desc[UR4][R2.64+0x4], R19 ;  /* 0x0000041302007986 */ /* 0x0001f6000c101904 */
[----:B------:R-:W-:Y:S05]  /*0e10*/  @!P0 BRA `(.L_x_6) ;  /* 0xfffffff400088947 */ /* 0x000fea000383ffff */
.L_x_3:
[----:B------:R-:W-:Y:S05]  /*0e20*/  BSYNC.RECONVERGENT B1 ;  /* 0x0000000000017941 */ /* 0x000fea0003800200 */
.L_x_2:
[C---:B------:R-:W-:Y:S01]  /*0e30*/  ISETP.GT.U32.AND P0, PT, R15.reuse, 0x3, PT ;  /* 0x000000030f00780c */ /* 0x040fe20003f04070 */
[----:B------:R-:W-:Y:S01]  /*0e40*/  VIADD R14, R14, 0x1 ;  /* 0x000000010e0e7836 */ /* 0x000fe20000000000 */
[--C-:B------:R-:W-:Y:S02]  /*0e50*/  SHF.R.U64 R15, R15, 0x2, R12.reuse ;  /* 0x000000020f0f7819 */ /* 0x100fe4000000120c */
[----:B------:R-:W-:Y:S02]  /*0e60*/  ISETP.GT.U32.AND.EX P0, PT, R12, RZ, PT, P0 ;  /* 0x000000ff0c00720c */ /* 0x000fe40003f04100 */
[----:B------:R-:W-:-:S11]  /*0e70*/  SHF.R.U32.HI R12, RZ, 0x2, R12 ;  /* 0x00000002ff0c7819 */ /* 0x000fd6000001160c */
[----:B------:R-:W-:Y:S05]  /*0e80*/  @P0 BRA `(.L_x_7) ;  /* 0xfffffff000cc0947 */ /* 0x000fea000383ffff */
.L_x_1:
[----:B------:R-:W-:Y:S05]  /*0e90*/  BSYNC.RECONVERGENT B0 ;  /* 0x0000000000007941 */ /* 0x000fea0003800200 */
.L_x_0:
[----:B------:R-:W2:Y:S01]  /*0ea0*/  LDCU UR6, c[0x0][0x394] ;  /* 0x00007280ff0677ac */ /* 0x000ea20008000800 */
[----:B------:R3:W-:Y:S04]  /*0eb0*/  STG.E.64 desc[UR4][R2.64+0x18], RZ ;  /* 0x000018ff02007986 */ /* 0x0007e8000c101b04 */
[----:B------:R3:W-:Y:S04]  /*0ec0*/  STG.E desc[UR4][R2.64+0x20], RZ ;  /* 0x000020ff02007986 */ /* 0x0007e8000c101904 */
[----:B------:R3:W-:Y:S01]  /*0ed0*/  STG.E.64 desc[UR4][R2.64+0x28], RZ ;  /* 0x000028ff02007986 */ /* 0x0007e2000c101b04 */
[----:B--2---:R-:W-:-:S13]  /*0ee0*/  ISETP.GE.AND P0, PT, R0, UR6, PT ;  /* 0x0000000600007c0c */ /* 0x004fda000bf06270 */
[----:B---3--:R-:W-:Y:S05]  /*0ef0*/  @P0 EXIT ;  /* 0x000000000000094d */ /* 0x008fea0003800000 */
[----:B------:R-:W2:Y:S01]  /*0f00*/  I2F.U32.RP R14, R13 ;  /* 0x0000000d000e7306 */ /* 0x000ea20000209000 */
[----:B01----:R-:W5:Y:S04]  /*0f10*/  LDG.E.64 R4, desc[UR4][R2.64] ;  /* 0x0000000402047981 */ /* 0x003f68000c1e1b00 */
[----:B------:R-:W5:Y:S04]  /*0f20*/  LDG.E.64 R6, desc[UR4][R2.64+0x8] ;  /* 0x0000080402067981 */ /* 0x000f68000c1e1b00 */
[----:B------:R0:W5:Y:S01]  /*0f30*/  LDG.E.64 R8, desc[UR4][R2.64+0x10] ;  /* 0x0000100402087981 */ /* 0x000162000c1e1b00 */
[C---:B------:R-:W-:Y:S01]  /*0f40*/  IMAD.IADD R12, R13.reuse, 0x1, R0 ;  /* 0x000000010d0c7824 */ /* 0x040fe200078e0200 */
[----:B------:R-:W-:Y:S01]  /*0f50*/  ISETP.NE.U32.AND P2, PT, R13, RZ, PT ;  /* 0x000000ff0d00720c */ /* 0x000fe20003f45070 */
[----:B------:R-:W-:Y:S01]  /*0f60*/  IMAD.MOV R17, RZ, RZ, -R13 ;  /* 0x000000ffff117224 */ /* 0x000fe200078e0a0d */
[----:B------:R-:W-:Y:S01]  /*0f70*/  BSSY.RECONVERGENT B0, `(.L_x_8) ;  /* 0x000004a000007945 */ /* 0x000fe20003800200 */
[----:B--2---:R-:W1:Y:S01]  /*0f80*/  MUFU.RCP R14, R14 ;  /* 0x0000000e000e7308 */ /* 0x004e620000001000 */
[----:B------:R-:W-:-:S02]  /*0f90*/  ISETP.GE.AND P0, PT, R12, UR6, PT ;  /* 0x000000060c007c0c */ /* 0x000fc4000bf06270 */
[----:B------:R-:W-:Y:S02]  /*0fa0*/  VIMNMX R15, PT, PT, R12, UR6, !PT ;  /* 0x000000060c0f7c48 */ /* 0x000fe4000ffe0100 */
[----:B0-----:R-:W-:-:S04]  /*0fb0*/  SEL R2, RZ, 0x1, P0 ;  /* 0x00000001ff027807 */ /* 0x001fc80000000000 */
[----:B------:R-:W-:Y:S01]  /*0fc0*/  IADD3 R12, PT, PT, R15, -R12, -R2 ;  /* 0x8000000c0f0c7210 */ /* 0x000fe20007ffe802 */
[----:B-1----:R-:W-:-:S04]  /*0fd0*/  VIADD R10, R14, 0xffffffe ;  /* 0x0ffffffe0e0a7836 */ /* 0x002fc80000000000 */
[----:B------:R0:W1:Y:S02]  /*0fe0*/  F2I.FTZ.U32.TRUNC.NTZ R11, R10 ;  /* 0x0000000a000b7305 */ /* 0x000064000021f000 */
[----:B0-----:R-:W-:Y:S02]  /*0ff0*/  IMAD.MOV.U32 R10, RZ, RZ, RZ ;  /* 0x000000ffff0a7224 */ /* 0x001fe400078e00ff */
[----:B-1----:R-:W-:-:S04]  /*1000*/  IMAD R17, R17, R11, RZ ;  /* 0x0000000b11117224 */ /* 0x002fc800078e02ff */
[----:B------:R-:W-:-:S06]  /*1010*/  IMAD.HI.U32 R11, R11, R17, R10 ;  /* 0x000000110b0b7227 */ /* 0x000fcc00078e000a */
[----:B------:R-:W-:-:S04]  /*1020*/  IMAD.HI.U32 R11, R11, R12, RZ ;  /* 0x0000000c0b0b7227 */ /* 0x000fc800078e00ff */
[----:B------:R-:W-:-:S04]  /*1030*/  IMAD.MOV R3, RZ, RZ, -R11 ;  /* 0x000000ffff037224 */ /* 0x000fc800078e0a0b */
[----:B------:R-:W-:-:S05]  /*1040*/  IMAD R12, R13, R3, R12 ;  /* 0x000000030d0c7224 */ /* 0x000fca00078e020c */
[----:B------:R-:W-:-:S13]  /*1050*/  ISETP.GE.U32.AND P0, PT, R12, R13, PT ;  /* 0x0000000d0c00720c */ /* 0x000fda0003f06070 */
[----:B------:R-:W-:Y:S02]  /*1060*/  @P0 IMAD.IADD R12, R12, 0x1, -R13 ;  /* 0x000000010c0c0824 */ /* 0x000fe400078e0a0d */
[----:B------:R-:W-:-:S03]  /*1070*/  @P0 VIADD R11, R11, 0x1 ;  /* 0x000000010b0b0836 */ /* 0x000fc60000000000 */
[----:B------:R-:W-:-:S13]  /*1080*/  ISETP.GE.U32.AND P1, PT, R12, R13, PT ;  /* 0x0000000d0c00720c */ /* 0x000fda0003f26070 */
[----:B------:R-:W-:Y:S01]  /*1090*/  @P1 VIADD R11, R11, 0x1 ;  /* 0x000000010b0b1836 */ /* 0x000fe20000000000 */
[----:B------:R-:W-:-:S05]  /*10a0*/  @!P2 LOP3.LUT R11, RZ, R13, RZ, 0x33, !PT ;  /* 0x0000000dff0ba212 */ /* 0x000fca00078e33ff */
[----:B------:R-:W-:-:S05]  /*10b0*/  IMAD.IADD R2, R2, 0x1, R11 ;  /* 0x0000000102027824 */ /* 0x000fca00078e020b */
[----:B------:R-:W-:-:S04]  /*10c0*/  LOP3.LUT R3, R2, 0x3, RZ, 0xc0, !PT ;  /* 0x0000000302037812 */ /* 0x000fc800078ec0ff */
[----:B------:R-:W-:-:S13]  /*10d0*/  ISETP.NE.AND P0, PT, R3, 0x3, PT ;  /* 0x000000030300780c */ /* 0x000fda0003f05270 */
[----:B------:R-:W-:Y:S05]  /*10e0*/  @!P0 BRA `(.L_x_9) ;  /* 0x0000000000c88947 */ /* 0x000fea0003800000 */
[----:B------:R-:W-:Y:S01]  /*10f0*/  VIADD R3, R2, 0x1 ;  /* 0x0000000102037836 */ /* 0x000fe20000000000 */
[----:B------:R-:W-:Y:S04]  /*1100*/  BSSY.RECONVERGENT B1, `(.L_x_10) ;  /* 0x000002e000017945 */ /* 0x000fe80003800200 */
[----:B------:R-:W-:Y:S01]  /*1110*/  LOP3.LUT R10, R3, 0x3, RZ, 0xc0, !PT ;  /* 0x00000003030a7812 */ /* 0x000fe200078ec0ff */
[----:B-----5:R-:W-:-:S04]  /*1120*/  VIADD R3, R4, 0x587c5 ;  /* 0x000587c504037836 */ /* 0x020fc80000000000 */
[----:B------:R-:W-:-:S07]  /*1130*/  IMAD.MOV R4, RZ, RZ, -R10 ;  /* 0x000000ffff047224 */ /* 0x000fce00078e0a0a */
.L_x_13:
[----:B------:R-:W-:Y:S01]  /*1140*/  SHF.R.U32.HI R10, RZ, 0x2, R5 ;  /* 0x00000002ff0a7819 */ /* 0x000fe20000011605 */
[----:B------:R-:W-:Y:S01]  /*1150*/  VIADD R4, R4, 0x1 ;  /* 0x0000000104047836 */ /* 0x000fe20000000000 */
[----:B------:R-:W-:Y:S01]  /*1160*/  SHF.R.U32.HI R15, RZ, 0x2, R6 ;  /* 0x00000002ff0f7819 */ /* 0x000fe20000011606 */
[----:B------:R-:W-:Y:S01]  /*1170*/  BSSY.RECONVERGENT B2, `(.L_x_11) ;  /* 0x0000023000027945 */ /* 0x000fe20003800200 */
[----:B------:R-:W-:Y:S01]  /*1180*/  LOP3.LUT R5, R10, R5, RZ, 0x3c, !PT ;  /* 0x000000050a057212 */ /* 0x000fe200078e3cff */
[----:B------:R-:W-:Y:S01]  /*1190*/  IMAD.SHL.U32 R10, R9, 0x10, RZ ;  /* 0x00000010090a7824 */ /* 0x000fe200078e00ff */
[----:B------:R-:W-:Y:S01]  /*11a0*/  LOP3.LUT R15, R15, R6, RZ, 0x3c, !PT ;  /* 0x000000060f0f7212 */ /* 0x000fe200078e3cff */
[----:B------:R-:W-:Y:S01]  /*11b0*/  IMAD.IADD R0, R13, 0x1, R0 ;  /* 0x000000010d007824 */ /* 0x000fe200078e0200 */
[----:B------:R-:W-:Y:S01]  /*11c0*/  ISETP.NE.AND P1, PT, R4, RZ, PT ;  /* 0x000000ff0400720c */ /* 0x000fe20003f25270 */
[----:B------:R-:W-:-:S05]  /*11d0*/  IMAD.SHL.U32 R11, R5, 0x2, RZ ;  /* 0x00000002050b7824 */ /* 0x000fca00078e00ff */
[----:B------:R-:W-:Y:S01]  /*11e0*/  LOP3.LUT R12, R9, R10, R11, 0x96, !PT ;  /* 0x0000000a090c7212 */ /* 0x000fe200078e960b */
[----:B------:R-:W-:Y:S02]  /*11f0*/  IMAD.MOV.U32 R10, RZ, RZ, R8 ;  /* 0x000000ffff0a7224 */ /* 0x000fe400078e0008 */
[----:B------:R-:W-:Y:S01]  /*1200*/  IMAD.MOV.U32 R11, RZ, RZ, 0x2f800000 ;  /* 0x2f800000ff0b7424 */ /* 0x000fe200078e00ff */
[----:B------:R-:W-:Y:S01]  /*1210*/  LOP3.LUT R8, R12, R5, RZ, 0x3c, !PT ;  /* 0x000000050c087212 */ /* 0x000fe200078e3cff */
[----:B------:R-:W-:-:S04]  /*1220*/  IMAD.SHL.U32 R5, R15, 0x2, RZ ;  /* 0x000000020f057824 */ /* 0x000fc800078e00ff */
[----:B------:R-:W-:-:S05]  /*1230*/  IMAD.SHL.U32 R6, R8, 0x10, RZ ;  /* 0x0000001008067824 */ /* 0x000fca00078e00ff */
[----:B------:R-:W-:-:S04]  /*1240*/  LOP3.LUT R5, R15, R5, R6, 0x96, !PT ;  /* 0x000000050f057212 */ /* 0x000fc800078e9606 */
[----:B------:R-:W-:Y:S01]  /*1250*/  LOP3.LUT R12, R5, R8, RZ, 0x3c, !PT ;  /* 0x00000008050c7212 */ /* 0x000fe200078e3cff */
[----:B------:R-:W-:-:S03]  /*1260*/  IMAD.IADD R5, R8, 0x1, R3 ;  /* 0x0000000108057824 */ /* 0x000fc600078e0203 */
[----:B------:R-:W-:Y:S02]  /*1270*/  IADD3 R6, PT, PT, R3, 0x587c5, R12 ;  /* 0x000587c503067810 */ /* 0x000fe40007ffe00c */
[----:B------:R-:W-:Y:S02]  /*1280*/  I2FP.F32.U32 R5, R5 ;  /* 0x0000000500057245 */ /* 0x000fe40000201000 */
[----:B------:R-:W-:-:S03]  /*1290*/  I2FP.F32.U32 R6, R6 ;  /* 0x0000000600067245 */ /* 0x000fc60000201000 */
[-C--:B------:R-:W-:Y:S02]  /*12a0*/  FFMA R5, R5, R11.reuse, 1.1641532182693481445e-10 ;  /* 0x2f00000005057423 */ /* 0x080fe4000000000b */
[----:B------:R-:W-:-:S04]  /*12b0*/  FFMA R6, R6, R11, 1.1641532182693481445e-10 ;  /* 0x2f00000006067423 */ /* 0x000fc8000000000b */
[----:B------:R-:W-:-:S04]  /*12c0*/  FMUL R6, R6, R6 ;  /* 0x0000000606067220 */ /* 0x000fc80000400000 */
[----:B------:R-:W-:Y:S01]  /*12d0*/  FFMA R6, R5, R5, R6 ;  /* 0x0000000505067223 */ /* 0x000fe20000000006 */
[----:B------:R-:W-:Y:S02]  /*12e0*/  IMAD.MOV.U32 R5, RZ, RZ, R7 ;  /* 0x000000ffff057224 */ /* 0x000fe400078e0007 */
[----:B------:R-:W-:Y:S02]  /*12f0*/  IMAD.MOV.U32 R7, RZ, RZ, R9 ;  /* 0x000000ffff077224 */ /* 0x000fe400078e0009 */
[----:B------:R-:W-:Y:S01]  /*1300*/  FSETP.GEU.AND P0, PT, R6, 1, PT ;  /* 0x3f8000000600780b */ /* 0x000fe20003f0e000 */
[----:B------:R-:W-:-:S12]  /*1310*/  IMAD.MOV.U32 R6, RZ, RZ, R10 ;  /* 0x000000ffff067224 */ /* 0x000fd800078e000a */
[----:B------:R-:W-:Y:S05]  /*1320*/  @P0 BRA `(.L_x_12) ;  /* 0x00000000001c0947 */ /* 0x000fea0003800000 */
[----:B------:R-:W0:Y:S01]  /*1330*/  S2R R11, SR_LANEID ;  /* 0x00000000000b7919 */ /* 0x000e220000000000 */
[----:B------:R-:W1:Y:S01]  /*1340*/  LDC.64 R14, c[0x0][0x380] ;  /* 0x0000e000ff0e7b82 */ /* 0x000e620000000a00 */
[----:B------:R-:W-:Y:S02]  /*1350*/  VOTEU.ANY UR6, UPT, PT ;  /* 0x0000000000067886 */ /* 0x000fe400038e0100 */
[----:B------:R-:W-:Y:S02]  /*1360*/  UFLO.U32 UR7, UR6 ;  /* 0x00000006000772bd */ /* 0x000fe400080e0000 */
[----:B------:R-:W1:Y:S04]  /*1370*/  POPC R9, UR6 ;  /* 0x0000000600097d09 */ /* 0x000e680008000000 */
[----:B0-----:R-:W-:-:S13]  /*1380*/  ISETP.EQ.U32.AND P0, PT, R11, UR7, PT ;  /* 0x000000070b007c0c */ /* 0x001fda000bf02070 */
[----:B-1----:R0:W-:Y:S02]  /*1390*/  @P0 REDG.E.ADD.STRONG.GPU desc[UR4][R14.64], R9 ;  /* 0x000000090e00098e */ /* 0x0021e4000c12e104 */
.L_x_12:
[----:B------:R-:W-:Y:S05]  /*13a0*/  BSYNC.RECONVERGENT B2 ;  /* 0x0000000000027941 */ /* 0x000fea0003800200 */
.L_x_11:
[----:B0-----:R-:W-:Y:S02]  /*13b0*/  IMAD.MOV.U32 R9, RZ, RZ, R12 ;  /* 0x000000ffff097224 */ /* 0x001fe400078e000c */
[----:B------:R-:W-:Y:S01]  /*13c0*/  VIADD R3, R3, 0xb0f8a ;  /* 0x000b0f8a03037836 */ /* 0x000fe20000000000 */
[----:B------:R-:W-:Y:S06]  /*13d0*/  @P1 BRA `(.L_x_13) ;  /* 0xfffffffc00581947 */ /* 0x000fec000383ffff */
[----:B------:R-:W-:Y:S05]  /*13e0*/  BSYNC.RECONVERGENT B1 ;  /* 0x0000000000017941 */ /* 0x000fea0003800200 */
.L_x_10:
[----:B------:R-:W-:Y:S02]  /*13f0*/  VIADD R4, R3, 0xfffa783b ;  /* 0xfffa783b03047836 */ /* 0x000fe40000000000 */
[----:B------:R-:W-:-:S07]  /*1400*/  IMAD.MOV.U32 R6, RZ, RZ, R10 ;  /* 0x000000ffff067224 */ /* 0x000fce00078e000a */
.L_x_9:
[----:B------:R-:W-:Y:S05]  /*1410*/  BSYNC.RECONVERGENT B0 ;  /* 0x0000000000007941 */ /* 0x000fea0003800200 */
.L_x_8:
[----:B------:R-:W-:Y:S01]  /*1420*/  ISETP.GE.U32.AND P0, PT, R2, 0x3, PT ;  /* 0x000000030200780c */ /* 0x000fe20003f06070 */
[----:B------:R-:W0:-:S12]  /*1430*/  LDCU UR8, c[0x0][0x394] ;  /* 0x00007280ff0877ac */ /* 0x000e180008000800 */
[----:B0-----:R-:W-:Y:S05]  /*1440*/  @!P0 EXIT ;  /* 0x000000000000894d */ /* 0x001fea0003800000 */
.L_x_22:
[----:B0123-5:R-:W-:Y:S01]  /*1450*/  SHF.R.U32.HI R2, RZ, 0x2, R5 ;  /* 0x00000002ff027819 */ /* 0x02ffe20000011605 */
[----:B------:R-:W-:Y:S01]  /*1460*/  BSSY.RECONVERGENT B0, `(.L_x_14) ;  /* 0x000005e000007945 */ /* 0x000fe20003800200 */
[----:B------:R-:W-:Y:S02]  /*1470*/  SHF.R.U32.HI R11, RZ, 0x2, R6 ;  /* 0x00000002ff0b7819 */ /* 0x000fe40000011606 */
[----:B------:R-:W-:Y:S01]  /*1480*/  LOP3.LUT R3, R2, R5, RZ, 0x3c, !PT ;  /* 0x0000000502037212 */ /* 0x000fe200078e3cff */
[----:B------:R-:W-:Y:S01]  /*1490*/  IMAD.SHL.U32 R2, R9, 0x10, RZ ;  /* 0x0000001009027824 */ /* 0x000fe200078e00ff */
[----:B------:R-:W-:Y:S02]  /*14a0*/  LOP3.LUT R11, R11, R6, RZ, 0x3c, !PT ;  /* 0x000000060b0b7212 */ /* 0x000fe400078e3cff */
[----:B------:R-:W-:Y:S01]  /*14b0*/  SHF.R.U32.HI R6, RZ, 0x2, R7 ;  /* 0x00000002ff067819 */ /* 0x000fe20000011607 */
[----:B------:R-:W-:-:S03]  /*14c0*/  IMAD.SHL.U32 R5, R3, 0x2, RZ ;  /* 0x0000000203057824 */ /* 0x000fc600078e00ff */
[----:B------:R-:W-:Y:S02]  /*14d0*/  LOP3.LUT R6, R6, R7, RZ, 0x3c, !PT ;  /* 0x0000000706067212 */ /* 0x000fe400078e3cff */
[----:B------:R-:W-:Y:S01]  /*14e0*/  LOP3.LUT R2, R9, R2, R5, 0x96, !PT ;  /* 0x0000000209027212 */ /* 0x000fe200078e9605 */
[----:B------:R-:W-:Y:S01]  /*14f0*/  IMAD.SHL.U32 R5, R11, 0x2, RZ ;  /* 0x000000020b057824 */ /* 0x000fe200078e00ff */
[----:B------:R-:W-:Y:S02]  /*1500*/  SHF.R.U32.HI R7, RZ, 0x2, R8 ;  /* 0x00000002ff077819 */ /* 0x000fe40000011608 */
[----:B------:R-:W-:Y:S02]  /*1510*/  LOP3.LUT R3, R2, R3, RZ, 0x3c, !PT ;  /* 0x0000000302037212 */ /* 0x000fe400078e3cff */
[----:B------:R-:W-:Y:S02]  /*1520*/  LOP3.LUT R7, R7, R8, RZ, 0x3c, !PT ;  /* 0x0000000807077212 */ /* 0x000fe400078e3cff */
[----:B------:R-:W-:Y:S01]  /*1530*/  SHF.R.U32.HI R8, RZ, 0x2, R3 ;  /* 0x00000002ff087819 */ /* 0x000fe20000011603 */
[----:B------:R-:W-:-:S03]  /*1540*/  IMAD.SHL.U32 R2, R3, 0x10, RZ ;  /* 0x0000001003027824 */ /* 0x000fc600078e00ff */
[----:B------:R-:W-:Y:S02]  /*1550*/  LOP3.LUT R8, R8, R3, RZ, 0x3c, !PT ;  /* 0x0000000308087212 */ /* 0x000fe400078e3cff */
[----:B------:R-:W-:Y:S01]  /*1560*/  LOP3.LUT R2, R11, R5, R2, 0x96, !PT ;  /* 0x000000050b027212 */ /* 0x000fe200078e9602 */
[----:B------:R-:W-:-:S03]  /*1570*/  IMAD.SHL.U32 R5, R6, 0x2, RZ ;  /* 0x0000000206057824 */ /* 0x000fc600078e00ff */
[----:B------:R-:W-:Y:S02]  /*1580*/  LOP3.LUT R11, R2, R3, RZ, 0x3c, !PT ;  /* 0x00000003020b7212 */ /* 0x000fe400078e3cff */
[----:B------:R-:W-:Y:S02]  /*1590*/  IADD3 R3, PT, PT, R4, 0x587c5, R3 ;  /* 0x000587c504037810 */ /* 0x000fe40007ffe003 */
[----:B------:R-:W-:Y:S01]  /*15a0*/  SHF.R.U32.HI R10, RZ, 0x2, R11 ;  /* 0x00000002ff0a7819 */ /* 0x000fe2000001160b */
[C---:B------:R-:W-:Y:S01]  /*15b0*/  IMAD.SHL.U32 R2, R11.reuse, 0x10, RZ ;  /* 0x000000100b027824 */ /* 0x040fe200078e00ff */
[----:B------:R-:W-:Y:S02]  /*15c0*/  I2FP.F32.U32 R3, R3 ;  /* 0x0000000300037245 */ /* 0x000fe40000201000 */
[----:B------:R-:W-:Y:S02]  /*15d0*/  LOP3.LUT R10, R10, R11, RZ, 0x3c, !PT ;  /* 0x0000000b0a0a7212 */ /* 0x000fe400078e3cff */
[----:B------:R-:W-:-:S02]  /*15e0*/  LOP3.LUT R5, R11, R2, R5, 0x96, !PT ;  /* 0x000000020b057212 */ /* 0x000fc400078e9605 */
[----:B------:R-:W-:Y:S02]  /*15f0*/  IADD3 R11, PT, PT, R4, 0xb0f8a, R11 ;  /* 0x000b0f8a040b7810 */ /* 0x000fe40007ffe00b */
[----:B------:R-:W-:Y:S01]  /*1600*/  LOP3.LUT R15, R5, R6, RZ, 0x3c, !PT ;  /* 0x00000006050f7212 */ /* 0x000fe200078e3cff */
[----:B------:R-:W-:Y:S01]  /*1610*/  IMAD.SHL.U32 R5, R7, 0x2, RZ ;  /* 0x0000000207057824 */ /* 0x000fe200078e00ff */
[----:B------:R-:W-:Y:S02]  /*1620*/  SHF.R.U32.HI R6, RZ, 0x2, R9 ;  /* 0x00000002ff067819 */ /* 0x000fe40000011609 */
[----:B------:R-:W-:Y:S01]  /*1630*/  SHF.R.U32.HI R12, RZ, 0x2, R15 ;  /* 0x00000002ff0c7819 */ /* 0x000fe2000001160f */
[----:B------:R-:W-:Y:S01]  /*1640*/  IMAD.SHL.U32 R2, R15, 0x10, RZ ;  /* 0x000000100f027824 */ /* 0x000fe200078e00ff */
[----:B------:R-:W-:Y:S02]  /*1650*/  LOP3.LUT R6, R6, R9, RZ, 0x3c, !PT ;  /* 0x0000000906067212 */ /* 0x000fe400078e3cff */
[----:B------:R-:W-:-:S02]  /*1660*/  LOP3.LUT R12, R12, R15, RZ, 0x3c, !PT ;  /* 0x0000000f0c0c7212 */ /* 0x000fc400078e3cff */
[----:B------:R-:W-:Y:S01]  /*1670*/  LOP3.LUT R2, R7, R5, R2, 0x96, !PT ;  /* 0x0000000507027212 */ /* 0x000fe200078e9602 */
[----:B------:R-:W-:Y:S01]  /*1680*/  IMAD.SHL.U32 R7, R6, 0x2, RZ ;  /* 0x0000000206077824 */ /* 0x000fe200078e00ff */
[----:B------:R-:W-:Y:S02]  /*1690*/  I2FP.F32.U32 R11, R11 ;  /* 0x0000000b000b7245 */ /* 0x000fe40000201000 */
[----:B------:R-:W-:Y:S02]  /*16a0*/  LOP3.LUT R5, R2, R15, RZ, 0x3c, !PT ;  /* 0x0000000f02057212 */ /* 0x000fe400078e3cff */
[----:B------:R-:W-:-:S03]  /*16b0*/  IADD3 R15, PT, PT, R4, 0x10974f, R15 ;  /* 0x0010974f040f7810 */ /* 0x000fc60007ffe00f */
[----:B------:R-:W-:Y:S01]  /*16c0*/  IMAD.SHL.U32 R2, R5, 0x10, RZ ;  /* 0x0000001005027824 */ /* 0x000fe200078e00ff */
[----:B------:R-:W-:-:S04]  /*16d0*/  I2FP.F32.U32 R15, R15 ;  /* 0x0000000f000f7245 */ /* 0x000fc80000201000 */
[----:B------:R-:W-:Y:S01]  /*16e0*/  LOP3.LUT R7, R5, R2, R7, 0x96, !PT ;  /* 0x0000000205077212 */ /* 0x000fe200078e9607 */
[----:B------:R-:W-:-:S03]  /*16f0*/  IMAD.SHL.U32 R2, R8, 0x2, RZ ;  /* 0x0000000208027824 */ /* 0x000fc600078e00ff */
[----:B------:R-:W-:-:S04]  /*1700*/  LOP3.LUT R6, R7, R6, RZ, 0x3c, !PT ;  /* 0x0000000607067212 */ /* 0x000fc800078e3cff */
[----:B------:R-:W-:Y:S01]  /*1710*/  IADD3 R14, PT, PT, R4, 0x1ba6d9, R6 ;  /* 0x001ba6d9040e7810 */ /* 0x000fe20007ffe006 */
[----:B------:R-:W-:-:S03]  /*1720*/  IMAD.SHL.U32 R7, R6, 0x10, RZ ;  /* 0x0000001006077824 */ /* 0x000fc600078e00ff */
[----:B------:R-:W-:Y:S02]  /*1730*/  I2FP.F32.U32 R17, R14 ;  /* 0x0000000e00117245 */ /* 0x000fe40000201000 */
[----:B------:R-:W-:Y:S01]  /*1740*/  LOP3.LUT R7, R8, R2, R7, 0x96, !PT ;  /* 0x0000000208077212 */ /* 0x000fe200078e9607 */
[----:B------:R-:W-:-:S03]  /*1750*/  IMAD.SHL.U32 R8, R10, 0x2, RZ ;  /* 0x000000020a087824 */ /* 0x000fc600078e00ff */
[----:B------:R-:W-:-:S04]  /*1760*/  LOP3.LUT R7, R7, R6, RZ, 0x3c, !PT ;  /* 0x0000000607077212 */ /* 0x000fc800078e3cff */
[----:B------:R-:W-:Y:S01]  /*1770*/  IADD3 R16, PT, PT, R4, 0x212e9e, R7 ;  /* 0x00212e9e04107810 */ /* 0x000fe20007ffe007 */
[----:B------:R-:W-:-:S03]  /*1780*/  IMAD.SHL.U32 R2, R7, 0x10, RZ ;  /* 0x0000001007027824 */ /* 0x000fc600078e00ff */
[----:B------:R-:W-:Y:S02]  /*1790*/  I2FP.F32.U32 R19, R16 ;  /* 0x0000001000137245 */ /* 0x000fe40000201000 */
[----:B------:R-:W-:Y:S01]  /*17a0*/  LOP3.LUT R9, R7, R2, R8, 0x96, !PT ;  /* 0x0000000207097212 */ /* 0x000fe200078e9608 */
[----:B------:R-:W-:-:S03]  /*17b0*/  IMAD.MOV.U32 R2, RZ, RZ, 0x2f800000 ;  /* 0x2f800000ff027424 */ /* 0x000fc600078e00ff */
[----:B------:R-:W-:Y:S01]  /*17c0*/  LOP3.LUT R8, R9, R10, RZ, 0x3c, !PT ;  /* 0x0000000a09087212 */ /* 0x000fe200078e3cff */
[----:B------:R-:W-:Y:S02]  /*17d0*/  IMAD.SHL.U32 R10, R12, 0x2, RZ ;  /* 0x000000020c0a7824 */ /* 0x000fe400078e00ff */
[-C--:B------:R-:W-:Y:S01]  /*17e0*/  FFMA R11, R11, R2.reuse, 1.1641532182693481445e-10 ;  /* 0x2f0000000b0b7423 */ /* 0x080fe20000000002 */
[-C--:B------:R-:W-:Y:S01]  /*17f0*/  FFMA R3, R3, R2.reuse, 1.1641532182693481445e-10 ;  /* 0x2f00000003037423 */ /* 0x080fe20000000002 */
[----:B------:R-:W-:Y:S01]  /*1800*/  IADD3 R18, PT, PT, R4, 0x26b663, R8 ;  /* 0x0026b66304127810 */ /* 0x000fe20007ffe008 */
[----:B------:R-:W-:Y:S02]  /*1810*/  IMAD.SHL.U32 R9, R8, 0x10, RZ ;  /* 0x0000001008097824 */ /* 0x000fe400078e00ff */
[-C--:B------:R-:W-:Y:S01]  /*1820*/  FFMA R17, R17, R2.reuse, 1.1641532182693481445e-10 ;  /* 0x2f00000011117423 */ /* 0x080fe20000000002 */
[----:B------:R-:W-:Y:S01]  /*1830*/  FFMA R19, R19, R2, 1.1641532182693481445e-10 ;  /* 0x2f00000013137423 */ /* 0x000fe20000000002 */
[----:B------:R-:W-:-:S02]  /*1840*/  I2FP.F32.U32 R21, R18 ;  /* 0x0000001200157245 */ /* 0x000fc40000201000 */
[----:B------:R-:W-:Y:S01]  /*1850*/  LOP3.LUT R9, R12, R10, R9, 0x96, !PT ;  /* 0x0000000a0c097212 */ /* 0x000fe200078e9609 */
[----:B------:R-:W-:Y:S01]  /*1860*/  FFMA R10, R15, R2, 1.1641532182693481445e-10 ;  /* 0x2f0000000f0a7423 */ /* 0x000fe20000000002 */
[C---:B------:R-:W-:Y:S01]  /*1870*/  IADD3 R12, PT, PT, R4.reuse, 0x161f14, R5 ;  /* 0x00161f14040c7810 */ /* 0x040fe20007ffe005 */
[----:B------:R-:W-:Y:S01]  /*1880*/  VIADD R4, R4, 0x2c3e28 ;  /* 0x002c3e2804047836 */ /* 0x000fe20000000000 */
[----:B------:R-:W-:Y:S01]  /*1890*/  LOP3.LUT R9, R9, R8, RZ, 0x3c, !PT ;  /* 0x0000000809097212 */ /* 0x000fe200078e3cff */
[----:B------:R-:W-:Y:S01]  /*18a0*/  FFMA R21, R21, R2, 1.1641532182693481445e-10 ;  /* 0x2f00000015157423 */ /* 0x000fe20000000002 */
[----:B------:R-:W-:-:S03]  /*18b0*/  I2FP.F32.U32 R15, R12 ;  /* 0x0000000c000f7245 */ /* 0x000fc60000201000 */
[----:B------:R-:W-:Y:S02]  /*18c0*/  IMAD.IADD R12, R9, 0x1, R4 ;  /* 0x00000001090c7824 */ /* 0x000fe400078e0204 */
[----:B------:R-:W-:-:S03]  /*18d0*/  FFMA R15, R15, R2, 1.1641532182693481445e-10 ;  /* 0x2f0000000f0f7423 */ /* 0x000fc60000000002 */
[----:B------:R-:W-:Y:S01]  /*18e0*/  I2FP.F32.U32 R23, R12 ;  /* 0x0000000c00177245 */ /* 0x000fe20000201000 */
[----:B------:R-:W-:Y:S01]  /*18f0*/  FMUL R15, R15, R15 ;  /* 0x0000000f0f0f7220 */ /* 0x000fe20000400000 */
[----:B------:R-:W-:-:S03]  /*1900*/  FMUL R12, R19, R19 ;  /* 0x00000013130c7220 */ /* 0x000fc60000400000 */
[----:B------:R-:W-:Y:S01]  /*1910*/  FFMA R23, R23, R2, 1.1641532182693481445e-10 ;  /* 0x2f00000017177423 */ /* 0x000fe20000000002 */
[----:B------:R-:W-:Y:S01]  /*1920*/  FMUL R2, R11, R11 ;  /* 0x0000000b0b027220 */ /* 0x000fe20000400000 */
[----:B------:R-:W-:Y:S01]  /*1930*/  FFMA R15, R10, R10, R15 ;  /* 0x0000000a0a0f7223 */ /* 0x000fe2000000000f */
[----:B------:R-:W-:Y:S01]  /*1940*/  FFMA R12, R17, R17, R12 ;  /* 0x00000011110c7223 */ /* 0x000fe2000000000c */
[----:B------:R-:W-:Y:S01]  /*1950*/  FMUL R14, R23, R23 ;  /* 0x00000017170e7220 */ /* 0x000fe20000400000 */
[----:B------:R-:W-:Y:S02]  /*1960*/  FFMA R2, R3, R3, R2 ;  /* 0x0000000303027223 */ /* 0x000fe40000000002 */
[----:B------:R-:W-:Y:S01]  /*1970*/  FSETP.GEU.AND P1, PT, R15, 1, PT ;  /* 0x3f8000000f00780b */ /* 0x000fe20003f2e000 */
[----:B------:R-:W-:Y:S01]  /*1980*/  FFMA R14, R21, R21, R14 ;  /* 0x00000015150e7223 */ /* 0x000fe2000000000e */
[----:B------:R-:W-:Y:S02]  /*1990*/  FSETP.GEU.AND P2, PT, R12, 1, PT ;  /* 0x3f8000000c00780b */ /* 0x000fe40003f4e000 */
[----:B------:R-:W-:-:S02]  /*19a0*/  FSETP.GEU.AND P0, PT, R2, 1, PT ;  /* 0x3f8000000200780b */ /* 0x000fc40003f0e000 */
[----:B------:R-:W-:-:S11]  /*19b0*/  FSETP.GEU.AND P3, PT, R14, 1, PT ;  /* 0x3f8000000e00780b */ /* 0x000fd60003f6e000 */
        /* <DEDUP_REMOVED lines=8> */
.L_x_15:
[----:B------:R-:W-:Y:S05]  /*1a40*/  BSYNC.RECONVERGENT B0 ;  /* 0x0000000000007941 */ /* 0x000fea0003800200 */
.L_x_14:
[----:B------:R-:W-:Y:S04]  /*1a50*/  BSSY.RECONVERGENT B0, `(.L_x_16) ;  /* 0x0000009000007945 */ /* 0x000fe80003800200 */
[----:B------:R-:W-:Y:S05]  /*1a60*/  @P1 BRA `(.L_x_17) ;  /* 0x00000000001c1947 */ /* 0x000fea0003800000 */
[----:B------:R-:W1:Y:S01]  /*1a70*/  S2R R10, SR_LANEID ;  /* 0x00000000000a7919 */ /* 0x000e620000000000 */
[----:B0-----:R-:W0:Y:S01]  /*1a80*/  LDC.64 R2, c[0x0][0x380] ;  /* 0x0000e000ff027b82 */ /* 0x001e220000000a00 */
[----:B------:R-:W-:Y:S02]  /*1a90*/  VOTEU.ANY UR6, UPT, PT ;  /* 0x0000000000067886 */ /* 0x000fe400038e0100 */
[----:B------:R-:W-:Y:S02]  /*1aa0*/  UFLO.U32 UR7, UR6 ;  /* 0x00000006000772bd */ /* 0x000fe400080e0000 */
[----:B------:R-:W0:Y:S04]  /*1ab0*/  POPC R11, UR6 ;  /* 0x00000006000b7d09 */ /* 0x000e280008000000 */
[----:B-1----:R-:W-:-:S13]  /*1ac0*/  ISETP.EQ.U32.AND P0, PT, R10, UR7, PT ;  /* 0x000000070a007c0c */ /* 0x002fda000bf02070 */
[----:B0-----:R1:W-:Y:S02]  /*1ad0*/  @P0 REDG.E.ADD.STRONG.GPU desc[UR4][R2.64], R11 ;  /* 0x0000000b0200098e */ /* 0x0013e4000c12e104 */
.L_x_17:
[----:B------:R-:W-:Y:S05]  /*1ae0*/  BSYNC.RECONVERGENT B0 ;  /* 0x0000000000007941 */ /* 0x000fea0003800200 */
.L_x_16:
[----:B------:R-:W-:Y:S04]  /*1af0*/  BSSY.RECONVERGENT B0, `(.L_x_18) ;  /* 0x0000009000007945 */ /* 0x000fe80003800200 */
[----:B------:R-:W-:Y:S05]  /*1b00*/  @P2 BRA `(.L_x_19) ;  /* 0x00000000001c2947 */ /* 0x000fea0003800000 */
[----:B------:R-:W2:Y:S01]  /*1b10*/  S2R R10, SR_LANEID ;  /* 0x00000000000a7919 */ /* 0x000ea20000000000 */
[----:B01----:R-:W0:Y:S01]  /*1b20*/  LDC.64 R2, c[0x0][0x380] ;  /* 0x0000e000ff027b82 */ /* 0x003e220000000a00 */
[----:B------:R-:W-:Y:S02]  /*1b30*/  VOTEU.ANY UR6, UPT, PT ;  /* 0x0000000000067886 */ /* 0x000fe400038e0100 */
[----:B------:R-:W-:Y:S02]  /*1b40*/  UFLO.U32 UR7, UR6 ;  /* 0x00000006000772bd */ /* 0x000fe400080e0000 */
[----:B------:R-:W0:Y:S04]  /*1b50*/  POPC R11, UR6 ;  /* 0x00000006000b7d09 */ /* 0x000e280008000000 */
[----:B--2---:R-:W-:-:S13]  /*1b60*/  ISETP.EQ.U32.AND P0, PT, R10, UR7, PT ;  /* 0x000000070a007c0c */ /* 0x004fda000bf02070 */
[----:B0-----:R2:W-:Y:S02]  /*1b70*/  @P0 REDG.E.ADD.STRONG.GPU desc[UR4][R2.64], R11 ;  /* 0x0000000b0200098e */ /* 0x0015e4000c12e104 */
.L_x_19:
[----:B------:R-:W-:Y:S05]  /*1b80*/  BSYNC.RECONVERGENT B0 ;  /* 0x0000000000007941 */ /* 0x000fea0003800200 */
.L_x_18:
[----:B------:R-:W-:Y:S04]  /*1b90*/  BSSY.RECONVERGENT B0, `(.L_x_20) ;  /* 0x0000009000007945 */ /* 0x000fe80003800200 */
[----:B------:R-:W-:Y:S05]  /*1ba0*/  @P3 BRA `(.L_x_21) ;  /* 0x00000000001c3947 */ /* 0x000fea0003800000 */
[----:B------:R-:W3:Y:S01]  /*1bb0*/  S2R R10, SR_LANEID ;  /* 0x00000000000a7919 */ /* 0x000ee20000000000 */
[----:B012---:R-:W0:Y:S01]  /*1bc0*/  LDC.64 R2, c[0x0][0x380] ;  /* 0x0000e000ff027b82 */ /* 0x007e220000000a00 */
[----:B------:R-:W-:Y:S02]  /*1bd0*/  VOTEU.ANY UR6, UPT, PT ;  /* 0x0000000000067886 */ /* 0x000fe400038e0100 */
[----:B------:R-:W-:Y:S02]  /*1be0*/  UFLO.U32 UR7, UR6 ;  /* 0x00000006000772bd */ /* 0x000fe400080e0000 */
[----:B------:R-:W0:Y:S04]  /*1bf0*/  POPC R11, UR6 ;  /* 0x00000006000b7d09 */ /* 0x000e280008000000 */
[----:B---3--:R-:W-:-:S13]  /*1c00*/  ISETP.EQ.U32.AND P0, PT, R10, UR7, PT ;  /* 0x000000070a007c0c */ /* 0x008fda000bf02070 */
[----:B0-----:R3:W-:Y:S02]  /*1c10*/  @P0 REDG.E.ADD.STRONG.GPU desc[UR4][R2.64], R11 ;  /* 0x0000000b0200098e */ /* 0x0017e4000c12e104 */
.L_x_21:
[----:B------:R-:W-:Y:S05]  /*1c20*/  BSYNC.RECONVERGENT B0 ;  /* 0x0000000000007941 */ /* 0x000fea0003800200 */
.L_x_20:
[----:B------:R-:W-:-:S05]  /*1c30*/  IMAD R0, R13, 0x4, R0 ;  /* 0x000000040d007824 */ /* 0x000fca00078e0200 */
[----:B------:R-:W-:-:S13]  /*1c40*/  ISETP.GE.AND P0, PT, R0, UR8, PT ;  /* 0x0000000800007c0c */ /* 0x000fda000bf06270 */
[----:B------:R-:W-:Y:S05]  /*1c50*/  @!P0 BRA `(.L_x_22) ;  /* 0xfffffff400fc8947 */ /* 0x000fea000383ffff */
[----:B------:R-:W-:Y:S05]  /*1c60*/  EXIT ;  /* 0x000000000000794d */ /* 0x000fea0003800000 */
.L_x_23:
[----:B------:R-:W-:-:S00]  /*1c70*/  BRA `(.L_x_23) ;  /* 0xfffffffc00fc7947 */ /* 0x000fc0000383ffff */
[----:B------:R-:W-:-:S00]  /*1c80*/  NOP ;  /* 0x0000000000007918 */ /* 0x000fc00000000000 */
[----:B------:R-:W-:-:S00]  /*1c90*/  NOP ;  /* 0x0000000000007918 */ /* 0x000fc00000000000 */
[----:B------:R-:W-:-:S00]  /*1ca0*/  NOP ;  /* 0x0000000000007918 */ /* 0x000fc00000000000 */
[----:B------:R-:W-:-:S00]  /*1cb0*/  NOP ;  /* 0x0000000000007918 */ /* 0x000fc00000000000 */
[----:B------:R-:W-:-:S00]  /*1cc0*/  NOP ;  /* 0x0000000000007918 */ /* 0x000fc00000000000 */
[----:B------:R-:W-:-:S00]  /*1cd0*/  NOP ;  /* 0x0000000000007918 */ /* 0x000fc00000000000 */
[----:B------:R-:W-:-:S00]  /*1ce0*/  NOP ;  /* 0x0000000000007918 */ /* 0x000fc00000000000 */
[----:B------:R-:W-:-:S00]  /*1cf0*/  NOP ;  /* 0x0000000000007918 */ /* 0x000fc00000000000 */
.L_x_24:


//--------------------- .nv.global.init           --------------------------
	.section	.nv.global.init,"aw",@progbits
	.align	4
.nv.global.init:
	.type		mrg32k3aM1SubSeq,@object
	.size		mrg32k3aM1SubSeq,(mrg32k3aM2SubSeq - mrg32k3aM1SubSeq)
mrg32k3aM1SubSeq:
        /*0000*/ 	.byte	0x0b, 0xcc, 0xee, 0x04, 0x73, 0x29, 0x8b, 0x6f, 0xf6, 0x53, 0x03, 0xf6, 0x23, 0xf6, 0xea, 0xda
        /* <DEDUP_REMOVED lines=125> */
	.type		mrg32k3aM2SubSeq,@object
	.size		mrg32k3aM2SubSeq,(mrg32k3aM1 - mrg32k3aM2SubSeq)
mrg32k3aM2SubSeq:
        /* <DEDUP_REMOVED lines=126> */
	.type		mrg32k3aM1,@object
	.size		mrg32k3aM1,(mrg32k3aM1Seq - mrg32k3aM1)
mrg32k3aM1:
        /* <DEDUP_REMOVED lines=144> */
	.type		mrg32k3aM1Seq,@object
	.size		mrg32k3aM1Seq,(mrg32k3aM2 - mrg32k3aM1Seq)
mrg32k3aM1Seq:
        /* <DEDUP_REMOVED lines=144> */
	.type		mrg32k3aM2,@object
	.size		mrg32k3aM2,(mrg32k3aM2Seq - mrg32k3aM2)
mrg32k3aM2:
        /* <DEDUP_REMOVED lines=144> */
	.type		mrg32k3aM2Seq,@object
	.size		mrg32k3aM2Seq,(precalc_xorwow_matrix - mrg32k3aM2Seq)
mrg32k3aM2Seq:
        /* <DEDUP_REMOVED lines=144> */
	.type		precalc_xorwow_matrix,@object
	.size		precalc_xorwow_matrix,(precalc_xorwow_offset_matrix - precalc_xorwow_matrix)
precalc_xorwow_matrix:
        /* <DEDUP_REMOVED lines=6400> */
	.type		precalc_xorwow_offset_matrix,@object
	.size		precalc_xorwow_offset_matrix,(.L_1 - precalc_xorwow_offset_matrix)
precalc_xorwow_offset_matrix:
        /* <DEDUP_REMOVED lines=6400> */
.L_1:


//--------------------- .nv.shared.reserved.0     --------------------------
	.section	.nv.shared.reserved.0,"aw",@nobits
	.weak		__nv_reservedSMEM_offset_0_alias
	.size		__nv_reservedSMEM_offset_0_alias, 0, 64
	.other		__nv_reservedSMEM_offset_0_alias,@"STO_CUDA_RESERVED_SHARED STV_DEFAULT"
__nv_reservedSMEM_offset_0_alias:
	.zero		0
	.zero		64


//--------------------- .nv.constant0._Z2PiPiP17curandStateXORWOWji --------------------------
	.section	.nv.constant0._Z2PiPiP17curandStateXORWOWji,"a",@progbits
	.sectionflags	@""
	.align	4
.nv.constant0._Z2PiPiP17curandStateXORWOWji:
	.zero		920


//--------------------- SYMBOLS --------------------------

	.type		.nv.reservedSmem.offset0,@object
	.size		.nv.reservedSmem.offset0,0x4
